//
// Generated by NVIDIA NVVM Compiler
//
// Compiler Build ID: CL-36424714
// Cuda compilation tools, release 13.0, V13.0.88
// Based on NVVM 20.0.0
//

.version 9.0
.target sm_100
.address_size 64

	// .globl	_Z23compute_output_size_gpuP10ulonglong2PiiS0_PjiS1_
.extern .func  (.param .b32 func_retval0) vprintf
(
	.param .b64 vprintf_param_0,
	.param .b64 vprintf_param_1
)
;
// _ZZN3cub18CUB_300001_SM_10006detail4scan16DeviceScanKernelINS2_10policy_hubIimijN4cuda3std3__44plusIvEEE10Policy1000EPiPmNS0_13ScanTileStateIiLb1EEES9_NS0_8NullTypeEjiLb0ESG_EEvT0_T1_T2_iT3_T4_T5_E12temp_storage has been demoted
.global .align 1 .b8 _ZN34_INTERNAL_f1a3d0c8_4_k_cu_19819ca74cuda3std3__45__cpo5beginE[1];
.global .align 1 .b8 _ZN34_INTERNAL_f1a3d0c8_4_k_cu_19819ca74cuda3std3__45__cpo3endE[1];
.global .align 1 .b8 _ZN34_INTERNAL_f1a3d0c8_4_k_cu_19819ca74cuda3std3__45__cpo6cbeginE[1];
.global .align 1 .b8 _ZN34_INTERNAL_f1a3d0c8_4_k_cu_19819ca74cuda3std3__45__cpo4cendE[1];
.global .align 1 .b8 _ZN34_INTERNAL_f1a3d0c8_4_k_cu_19819ca74cuda3std3__45__cpo6rbeginE[1];
.global .align 1 .b8 _ZN34_INTERNAL_f1a3d0c8_4_k_cu_19819ca74cuda3std3__45__cpo4rendE[1];
.global .align 1 .b8 _ZN34_INTERNAL_f1a3d0c8_4_k_cu_19819ca74cuda3std3__45__cpo7crbeginE[1];
.global .align 1 .b8 _ZN34_INTERNAL_f1a3d0c8_4_k_cu_19819ca74cuda3std3__45__cpo5crendE[1];
.global .align 1 .b8 _ZN34_INTERNAL_f1a3d0c8_4_k_cu_19819ca74cuda3std3__436_GLOBAL__N__f1a3d0c8_4_k_cu_19819ca76ignoreE[1];
.global .align 1 .b8 _ZN34_INTERNAL_f1a3d0c8_4_k_cu_19819ca74cuda3std3__419piecewise_constructE[1];
.global .align 1 .b8 _ZN34_INTERNAL_f1a3d0c8_4_k_cu_19819ca74cuda3std3__48in_placeE[1];
.global .align 1 .b8 _ZN34_INTERNAL_f1a3d0c8_4_k_cu_19819ca74cuda3std3__420unreachable_sentinelE[1];
.global .align 1 .b8 _ZN34_INTERNAL_f1a3d0c8_4_k_cu_19819ca74cuda3std3__47nulloptE[1];
.global .align 1 .b8 _ZN34_INTERNAL_f1a3d0c8_4_k_cu_19819ca74cuda3std3__48unexpectE[1];
.global .align 1 .b8 _ZN34_INTERNAL_f1a3d0c8_4_k_cu_19819ca74cuda3std6ranges3__45__cpo4swapE[1];
.global .align 1 .b8 _ZN34_INTERNAL_f1a3d0c8_4_k_cu_19819ca74cuda3std6ranges3__45__cpo9iter_moveE[1];
.global .align 1 .b8 _ZN34_INTERNAL_f1a3d0c8_4_k_cu_19819ca74cuda3std6ranges3__45__cpo5beginE[1];
.global .align 1 .b8 _ZN34_INTERNAL_f1a3d0c8_4_k_cu_19819ca74cuda3std6ranges3__45__cpo3endE[1];
.global .align 1 .b8 _ZN34_INTERNAL_f1a3d0c8_4_k_cu_19819ca74cuda3std6ranges3__45__cpo6cbeginE[1];
.global .align 1 .b8 _ZN34_INTERNAL_f1a3d0c8_4_k_cu_19819ca74cuda3std6ranges3__45__cpo4cendE[1];
.global .align 1 .b8 _ZN34_INTERNAL_f1a3d0c8_4_k_cu_19819ca74cuda3std6ranges3__45__cpo7advanceE[1];
.global .align 1 .b8 _ZN34_INTERNAL_f1a3d0c8_4_k_cu_19819ca74cuda3std6ranges3__45__cpo9iter_swapE[1];
.global .align 1 .b8 _ZN34_INTERNAL_f1a3d0c8_4_k_cu_19819ca74cuda3std6ranges3__45__cpo4nextE[1];
.global .align 1 .b8 _ZN34_INTERNAL_f1a3d0c8_4_k_cu_19819ca74cuda3std6ranges3__45__cpo4prevE[1];
.global .align 1 .b8 _ZN34_INTERNAL_f1a3d0c8_4_k_cu_19819ca74cuda3std6ranges3__45__cpo4dataE[1];
.global .align 1 .b8 _ZN34_INTERNAL_f1a3d0c8_4_k_cu_19819ca74cuda3std6ranges3__45__cpo5cdataE[1];
.global .align 1 .b8 _ZN34_INTERNAL_f1a3d0c8_4_k_cu_19819ca74cuda3std6ranges3__45__cpo4sizeE[1];
.global .align 1 .b8 _ZN34_INTERNAL_f1a3d0c8_4_k_cu_19819ca74cuda3std6ranges3__45__cpo5ssizeE[1];
.global .align 1 .b8 _ZN34_INTERNAL_f1a3d0c8_4_k_cu_19819ca74cuda3std6ranges3__45__cpo8distanceE[1];
.global .align 1 .b8 _ZN34_INTERNAL_f1a3d0c8_4_k_cu_19819ca76thrust24THRUST_300001_SM_1000_NS6system6detail10sequential3seqE[1];
.global .align 1 .b8 _ZN34_INTERNAL_f1a3d0c8_4_k_cu_19819ca76thrust24THRUST_300001_SM_1000_NS12placeholders2_1E[1];
.global .align 1 .b8 _ZN34_INTERNAL_f1a3d0c8_4_k_cu_19819ca76thrust24THRUST_300001_SM_1000_NS12placeholders2_2E[1];
.global .align 1 .b8 _ZN34_INTERNAL_f1a3d0c8_4_k_cu_19819ca76thrust24THRUST_300001_SM_1000_NS12placeholders2_3E[1];
.global .align 1 .b8 _ZN34_INTERNAL_f1a3d0c8_4_k_cu_19819ca76thrust24THRUST_300001_SM_1000_NS12placeholders2_4E[1];
.global .align 1 .b8 _ZN34_INTERNAL_f1a3d0c8_4_k_cu_19819ca76thrust24THRUST_300001_SM_1000_NS12placeholders2_5E[1];
.global .align 1 .b8 _ZN34_INTERNAL_f1a3d0c8_4_k_cu_19819ca76thrust24THRUST_300001_SM_1000_NS12placeholders2_6E[1];
.global .align 1 .b8 _ZN34_INTERNAL_f1a3d0c8_4_k_cu_19819ca76thrust24THRUST_300001_SM_1000_NS12placeholders2_7E[1];
.global .align 1 .b8 _ZN34_INTERNAL_f1a3d0c8_4_k_cu_19819ca76thrust24THRUST_300001_SM_1000_NS12placeholders2_8E[1];
.global .align 1 .b8 _ZN34_INTERNAL_f1a3d0c8_4_k_cu_19819ca76thrust24THRUST_300001_SM_1000_NS12placeholders2_9E[1];
.global .align 1 .b8 _ZN34_INTERNAL_f1a3d0c8_4_k_cu_19819ca76thrust24THRUST_300001_SM_1000_NS12placeholders3_10E[1];
.global .align 1 .b8 $str[18] = {111, 117, 116, 95, 99, 111, 117, 110, 116, 91, 37, 100, 93, 61, 37, 100, 10};

.visible .entry _Z23compute_output_size_gpuP10ulonglong2PiiS0_PjiS1_(
	.param .u64 .ptr .align 1 _Z23compute_output_size_gpuP10ulonglong2PiiS0_PjiS1__param_0,
	.param .u64 .ptr .align 1 _Z23compute_output_size_gpuP10ulonglong2PiiS0_PjiS1__param_1,
	.param .u32 _Z23compute_output_size_gpuP10ulonglong2PiiS0_PjiS1__param_2,
	.param .u64 .ptr .align 1 _Z23compute_output_size_gpuP10ulonglong2PiiS0_PjiS1__param_3,
	.param .u64 .ptr .align 1 _Z23compute_output_size_gpuP10ulonglong2PiiS0_PjiS1__param_4,
	.param .u32 _Z23compute_output_size_gpuP10ulonglong2PiiS0_PjiS1__param_5,
	.param .u64 .ptr .align 1 _Z23compute_output_size_gpuP10ulonglong2PiiS0_PjiS1__param_6
)
{
	.local .align 8 .b8 	__local_depot0[8];
	.reg .b64 	%SP;
	.reg .b64 	%SPL;
	.reg .pred 	%p<61>;
	.reg .b32 	%r<98>;
	.reg .b64 	%rd<127>;

	mov.u64 	%SPL, __local_depot0;
	cvta.local.u64 	%SP, %SPL;
	ld.param.u64 	%rd10, [_Z23compute_output_size_gpuP10ulonglong2PiiS0_PjiS1__param_0];
	ld.param.u64 	%rd6, [_Z23compute_output_size_gpuP10ulonglong2PiiS0_PjiS1__param_1];
	ld.param.u32 	%r35, [_Z23compute_output_size_gpuP10ulonglong2PiiS0_PjiS1__param_2];
	ld.param.u64 	%rd7, [_Z23compute_output_size_gpuP10ulonglong2PiiS0_PjiS1__param_3];
	ld.param.u64 	%rd8, [_Z23compute_output_size_gpuP10ulonglong2PiiS0_PjiS1__param_4];
	ld.param.u32 	%r36, [_Z23compute_output_size_gpuP10ulonglong2PiiS0_PjiS1__param_5];
	ld.param.u64 	%rd9, [_Z23compute_output_size_gpuP10ulonglong2PiiS0_PjiS1__param_6];
	cvta.to.global.u64 	%rd1, %rd10;
	mov.u32 	%r37, %ctaid.x;
	mov.u32 	%r38, %ntid.x;
	mov.u32 	%r39, %tid.x;
	mad.lo.s32 	%r1, %r37, %r38, %r39;
	setp.ge.s32 	%p1, %r1, %r36;
	@%p1 bra 	$L__BB0_18;
	cvta.to.global.u64 	%rd11, %rd7;
	cvta.to.global.u64 	%rd12, %rd8;
	mul.wide.s32 	%rd13, %r1, 16;
	add.s64 	%rd14, %rd11, %rd13;
	ld.global.v2.u64 	{%rd2, %rd3}, [%rd14];
	mul.wide.s32 	%rd15, %r1, 4;
	add.s64 	%rd16, %rd12, %rd15;
	ld.global.u32 	%r2, [%rd16];
	setp.lt.s32 	%p2, %r35, 1;
	mov.b32 	%r96, 0;
	@%p2 bra 	$L__BB0_17;
	setp.eq.s64 	%p3, %rd2, 0;
	selp.b64 	%rd17, %rd3, %rd2, %p3;
	selp.b32 	%r42, 127, 63, %p3;
	neg.s64 	%rd18, %rd17;
	and.b64  	%rd19, %rd17, %rd18;
	clz.b64 	%r43, %rd19;
	sub.s32 	%r44, %r42, %r43;
	mul.lo.s32 	%r3, %r44, %r35;
	add.s64 	%rd4, %rd1, 64;
	cvta.to.global.u64 	%rd5, %rd6;
	mov.b32 	%r82, 0;
	mov.u32 	%r96, %r82;
$L__BB0_3:
	shr.u32 	%r45, %r2, %r82;
	and.b32  	%r46, %r45, 1;
	setp.eq.b32 	%p4, %r46, 1;
	not.pred 	%p5, %p4;
	@%p5 bra 	$L__BB0_16;
	add.s32 	%r47, %r82, %r3;
	mul.wide.s32 	%rd20, %r47, 4;
	add.s64 	%rd21, %rd5, %rd20;
	ld.global.u32 	%r6, [%rd21+4];
	ld.global.u32 	%r88, [%rd21];
	setp.ge.s32 	%p6, %r88, %r6;
	@%p6 bra 	$L__BB0_16;
	sub.s32 	%r8, %r6, %r88;
	and.b32  	%r9, %r8, 7;
	sub.s32 	%r49, %r88, %r6;
	setp.gt.u32 	%p7, %r49, -8;
	@%p7 bra 	$L__BB0_8;
	and.b32  	%r50, %r8, -8;
	neg.s32 	%r84, %r50;
$L__BB0_7:
	.pragma "nounroll";
	mul.wide.s32 	%rd22, %r88, 16;
	add.s64 	%rd23, %rd4, %rd22;
	ld.global.v2.u64 	{%rd24, %rd25}, [%rd23+-64];
	and.b64  	%rd28, %rd24, %rd2;
	setp.eq.s64 	%p8, %rd28, %rd24;
	and.b64  	%rd29, %rd25, %rd3;
	setp.eq.s64 	%p9, %rd29, %rd25;
	and.pred  	%p10, %p8, %p9;
	selp.u32 	%r51, 1, 0, %p10;
	add.s32 	%r52, %r96, %r51;
	ld.global.v2.u64 	{%rd30, %rd31}, [%rd23+-48];
	and.b64  	%rd34, %rd30, %rd2;
	setp.eq.s64 	%p11, %rd34, %rd30;
	and.b64  	%rd35, %rd31, %rd3;
	setp.eq.s64 	%p12, %rd35, %rd31;
	and.pred  	%p13, %p11, %p12;
	selp.u32 	%r53, 1, 0, %p13;
	add.s32 	%r54, %r52, %r53;
	ld.global.v2.u64 	{%rd36, %rd37}, [%rd23+-32];
	and.b64  	%rd40, %rd36, %rd2;
	setp.eq.s64 	%p14, %rd40, %rd36;
	and.b64  	%rd41, %rd37, %rd3;
	setp.eq.s64 	%p15, %rd41, %rd37;
	and.pred  	%p16, %p14, %p15;
	selp.u32 	%r55, 1, 0, %p16;
	add.s32 	%r56, %r54, %r55;
	ld.global.v2.u64 	{%rd42, %rd43}, [%rd23+-16];
	and.b64  	%rd46, %rd42, %rd2;
	setp.eq.s64 	%p17, %rd46, %rd42;
	and.b64  	%rd47, %rd43, %rd3;
	setp.eq.s64 	%p18, %rd47, %rd43;
	and.pred  	%p19, %p17, %p18;
	selp.u32 	%r57, 1, 0, %p19;
	add.s32 	%r58, %r56, %r57;
	ld.global.v2.u64 	{%rd48, %rd49}, [%rd23];
	and.b64  	%rd52, %rd48, %rd2;
	setp.eq.s64 	%p20, %rd52, %rd48;
	and.b64  	%rd53, %rd49, %rd3;
	setp.eq.s64 	%p21, %rd53, %rd49;
	and.pred  	%p22, %p20, %p21;
	selp.u32 	%r59, 1, 0, %p22;
	add.s32 	%r60, %r58, %r59;
	ld.global.v2.u64 	{%rd54, %rd55}, [%rd23+16];
	and.b64  	%rd58, %rd54, %rd2;
	setp.eq.s64 	%p23, %rd58, %rd54;
	and.b64  	%rd59, %rd55, %rd3;
	setp.eq.s64 	%p24, %rd59, %rd55;
	and.pred  	%p25, %p23, %p24;
	selp.u32 	%r61, 1, 0, %p25;
	add.s32 	%r62, %r60, %r61;
	ld.global.v2.u64 	{%rd60, %rd61}, [%rd23+32];
	and.b64  	%rd64, %rd60, %rd2;
	setp.eq.s64 	%p26, %rd64, %rd60;
	and.b64  	%rd65, %rd61, %rd3;
	setp.eq.s64 	%p27, %rd65, %rd61;
	and.pred  	%p28, %p26, %p27;
	selp.u32 	%r63, 1, 0, %p28;
	add.s32 	%r64, %r62, %r63;
	ld.global.v2.u64 	{%rd66, %rd67}, [%rd23+48];
	and.b64  	%rd70, %rd66, %rd2;
	setp.eq.s64 	%p29, %rd70, %rd66;
	and.b64  	%rd71, %rd67, %rd3;
	setp.eq.s64 	%p30, %rd71, %rd67;
	and.pred  	%p31, %p29, %p30;
	selp.u32 	%r65, 1, 0, %p31;
	add.s32 	%r96, %r64, %r65;
	add.s32 	%r88, %r88, 8;
	add.s32 	%r84, %r84, 8;
	setp.ne.s32 	%p32, %r84, 0;
	@%p32 bra 	$L__BB0_7;
$L__BB0_8:
	setp.eq.s32 	%p33, %r9, 0;
	@%p33 bra 	$L__BB0_16;
	and.b32  	%r20, %r8, 3;
	setp.lt.u32 	%p34, %r9, 4;
	@%p34 bra 	$L__BB0_11;
	mul.wide.s32 	%rd72, %r88, 16;
	add.s64 	%rd73, %rd1, %rd72;
	ld.global.v2.u64 	{%rd74, %rd75}, [%rd73];
	and.b64  	%rd78, %rd74, %rd2;
	setp.eq.s64 	%p35, %rd78, %rd74;
	and.b64  	%rd79, %rd75, %rd3;
	setp.eq.s64 	%p36, %rd79, %rd75;
	and.pred  	%p37, %p35, %p36;
	selp.u32 	%r67, 1, 0, %p37;
	add.s32 	%r68, %r96, %r67;
	ld.global.v2.u64 	{%rd80, %rd81}, [%rd73+16];
	and.b64  	%rd84, %rd80, %rd2;
	setp.eq.s64 	%p38, %rd84, %rd80;
	and.b64  	%rd85, %rd81, %rd3;
	setp.eq.s64 	%p39, %rd85, %rd81;
	and.pred  	%p40, %p38, %p39;
	selp.u32 	%r69, 1, 0, %p40;
	add.s32 	%r70, %r68, %r69;
	ld.global.v2.u64 	{%rd86, %rd87}, [%rd73+32];
	and.b64  	%rd90, %rd86, %rd2;
	setp.eq.s64 	%p41, %rd90, %rd86;
	and.b64  	%rd91, %rd87, %rd3;
	setp.eq.s64 	%p42, %rd91, %rd87;
	and.pred  	%p43, %p41, %p42;
	selp.u32 	%r71, 1, 0, %p43;
	add.s32 	%r72, %r70, %r71;
	ld.global.v2.u64 	{%rd92, %rd93}, [%rd73+48];
	and.b64  	%rd96, %rd92, %rd2;
	setp.eq.s64 	%p44, %rd96, %rd92;
	and.b64  	%rd97, %rd93, %rd3;
	setp.eq.s64 	%p45, %rd97, %rd93;
	and.pred  	%p46, %p44, %p45;
	selp.u32 	%r73, 1, 0, %p46;
	add.s32 	%r96, %r72, %r73;
	add.s32 	%r88, %r88, 4;
$L__BB0_11:
	setp.eq.s32 	%p47, %r20, 0;
	@%p47 bra 	$L__BB0_16;
	setp.eq.s32 	%p48, %r20, 1;
	@%p48 bra 	$L__BB0_14;
	mul.wide.s32 	%rd98, %r88, 16;
	add.s64 	%rd99, %rd1, %rd98;
	ld.global.v2.u64 	{%rd100, %rd101}, [%rd99];
	and.b64  	%rd104, %rd100, %rd2;
	setp.eq.s64 	%p49, %rd104, %rd100;
	and.b64  	%rd105, %rd101, %rd3;
	setp.eq.s64 	%p50, %rd105, %rd101;
	and.pred  	%p51, %p49, %p50;
	selp.u32 	%r75, 1, 0, %p51;
	add.s32 	%r76, %r96, %r75;
	ld.global.v2.u64 	{%rd106, %rd107}, [%rd99+16];
	and.b64  	%rd110, %rd106, %rd2;
	setp.eq.s64 	%p52, %rd110, %rd106;
	and.b64  	%rd111, %rd107, %rd3;
	setp.eq.s64 	%p53, %rd111, %rd107;
	and.pred  	%p54, %p52, %p53;
	selp.u32 	%r77, 1, 0, %p54;
	add.s32 	%r96, %r76, %r77;
	add.s32 	%r88, %r88, 2;
$L__BB0_14:
	and.b32  	%r78, %r8, 1;
	setp.eq.b32 	%p55, %r78, 1;
	not.pred 	%p56, %p55;
	@%p56 bra 	$L__BB0_16;
	mul.wide.s32 	%rd112, %r88, 16;
	add.s64 	%rd113, %rd1, %rd112;
	ld.global.v2.u64 	{%rd114, %rd115}, [%rd113];
	and.b64  	%rd118, %rd114, %rd2;
	setp.eq.s64 	%p57, %rd118, %rd114;
	and.b64  	%rd119, %rd115, %rd3;
	setp.eq.s64 	%p58, %rd119, %rd115;
	and.pred  	%p59, %p57, %p58;
	selp.u32 	%r79, 1, 0, %p59;
	add.s32 	%r96, %r96, %r79;
$L__BB0_16:
	add.s32 	%r82, %r82, 1;
	setp.ne.s32 	%p60, %r82, %r35;
	@%p60 bra 	$L__BB0_3;
$L__BB0_17:
	cvta.to.global.u64 	%rd120, %rd9;
	add.s64 	%rd122, %rd120, %rd15;
	st.global.u32 	[%rd122], %r96;
	add.u64 	%rd123, %SP, 0;
	add.u64 	%rd124, %SPL, 0;
	st.local.v2.u32 	[%rd124], {%r1, %r96};
	mov.u64 	%rd125, $str;
	cvta.global.u64 	%rd126, %rd125;
	{ // callseq 0, 0
	.param .b64 param0;
	st.param.b64 	[param0], %rd126;
	.param .b64 param1;
	st.param.b64 	[param1], %rd123;
	.param .b32 retval0;
	call.uni (retval0), 
	vprintf, 
	(
	param0, 
	param1
	);
	ld.param.b32 	%r80, [retval0];
	} // callseq 0
$L__BB0_18:
	ret;

}
	// .globl	_Z15output_next_gpuP10ulonglong2PiiS0_PjPmS0_S2_S1_ii
.visible .entry _Z15output_next_gpuP10ulonglong2PiiS0_PjPmS0_S2_S1_ii(
	.param .u64 .ptr .align 1 _Z15output_next_gpuP10ulonglong2PiiS0_PjPmS0_S2_S1_ii_param_0,
	.param .u64 .ptr .align 1 _Z15output_next_gpuP10ulonglong2PiiS0_PjPmS0_S2_S1_ii_param_1,
	.param .u32 _Z15output_next_gpuP10ulonglong2PiiS0_PjPmS0_S2_S1_ii_param_2,
	.param .u64 .ptr .align 1 _Z15output_next_gpuP10ulonglong2PiiS0_PjPmS0_S2_S1_ii_param_3,
	.param .u64 .ptr .align 1 _Z15output_next_gpuP10ulonglong2PiiS0_PjPmS0_S2_S1_ii_param_4,
	.param .u64 .ptr .align 1 _Z15output_next_gpuP10ulonglong2PiiS0_PjPmS0_S2_S1_ii_param_5,
	.param .u64 .ptr .align 1 _Z15output_next_gpuP10ulonglong2PiiS0_PjPmS0_S2_S1_ii_param_6,
	.param .u64 .ptr .align 1 _Z15output_next_gpuP10ulonglong2PiiS0_PjPmS0_S2_S1_ii_param_7,
	.param .u64 .ptr .align 1 _Z15output_next_gpuP10ulonglong2PiiS0_PjPmS0_S2_S1_ii_param_8,
	.param .u32 _Z15output_next_gpuP10ulonglong2PiiS0_PjPmS0_S2_S1_ii_param_9,
	.param .u32 _Z15output_next_gpuP10ulonglong2PiiS0_PjPmS0_S2_S1_ii_param_10
)
{
	.reg .pred 	%p<35>;
	.reg .b32 	%r<78>;
	.reg .b64 	%rd<127>;

	ld.param.u64 	%rd27, [_Z15output_next_gpuP10ulonglong2PiiS0_PjPmS0_S2_S1_ii_param_0];
	ld.param.u32 	%r41, [_Z15output_next_gpuP10ulonglong2PiiS0_PjPmS0_S2_S1_ii_param_2];
	ld.param.u64 	%rd24, [_Z15output_next_gpuP10ulonglong2PiiS0_PjPmS0_S2_S1_ii_param_3];
	ld.param.u64 	%rd25, [_Z15output_next_gpuP10ulonglong2PiiS0_PjPmS0_S2_S1_ii_param_4];
	ld.param.u64 	%rd26, [_Z15output_next_gpuP10ulonglong2PiiS0_PjPmS0_S2_S1_ii_param_5];
	ld.param.u64 	%rd28, [_Z15output_next_gpuP10ulonglong2PiiS0_PjPmS0_S2_S1_ii_param_6];
	ld.param.u64 	%rd29, [_Z15output_next_gpuP10ulonglong2PiiS0_PjPmS0_S2_S1_ii_param_7];
	ld.param.u64 	%rd30, [_Z15output_next_gpuP10ulonglong2PiiS0_PjPmS0_S2_S1_ii_param_8];
	ld.param.u32 	%r42, [_Z15output_next_gpuP10ulonglong2PiiS0_PjPmS0_S2_S1_ii_param_9];
	ld.param.u32 	%r43, [_Z15output_next_gpuP10ulonglong2PiiS0_PjPmS0_S2_S1_ii_param_10];
	cvta.to.global.u64 	%rd1, %rd30;
	cvta.to.global.u64 	%rd2, %rd29;
	cvta.to.global.u64 	%rd3, %rd28;
	cvta.to.global.u64 	%rd4, %rd27;
	mov.u32 	%r44, %ctaid.x;
	mov.u32 	%r45, %ntid.x;
	mov.u32 	%r46, %tid.x;
	mad.lo.s32 	%r1, %r44, %r45, %r46;
	sub.s32 	%r47, %r43, %r42;
	setp.ge.s32 	%p1, %r1, %r47;
	@%p1 bra 	$L__BB1_29;
	cvta.to.global.u64 	%rd31, %rd24;
	cvta.to.global.u64 	%rd32, %rd25;
	add.s32 	%r2, %r42, %r1;
	mul.wide.s32 	%rd33, %r2, 16;
	add.s64 	%rd34, %rd31, %rd33;
	ld.global.v2.u64 	{%rd5, %rd6}, [%rd34];
	mul.wide.s32 	%rd35, %r2, 4;
	add.s64 	%rd36, %rd32, %rd35;
	ld.global.u32 	%r3, [%rd36];
	setp.eq.s32 	%p2, %r2, 0;
	mov.b32 	%r73, 0;
	@%p2 bra 	$L__BB1_3;
	cvta.to.global.u64 	%rd37, %rd26;
	mul.wide.s32 	%rd38, %r2, 8;
	add.s64 	%rd39, %rd37, %rd38;
	ld.global.u32 	%r73, [%rd39+-8];
$L__BB1_3:
	setp.lt.s32 	%p3, %r41, 1;
	@%p3 bra 	$L__BB1_29;
	setp.eq.s64 	%p4, %rd5, 0;
	selp.b64 	%rd40, %rd6, %rd5, %p4;
	selp.b32 	%r50, 127, 63, %p4;
	neg.s64 	%rd41, %rd40;
	and.b64  	%rd42, %rd40, %rd41;
	clz.b64 	%r51, %rd42;
	sub.s32 	%r52, %r50, %r51;
	mul.lo.s32 	%r6, %r52, %r41;
	mov.b32 	%r62, 0;
$L__BB1_5:
	shr.u32 	%r53, %r3, %r62;
	and.b32  	%r54, %r53, 1;
	setp.eq.b32 	%p5, %r54, 1;
	not.pred 	%p6, %p5;
	@%p6 bra 	$L__BB1_28;
	ld.param.u64 	%rd126, [_Z15output_next_gpuP10ulonglong2PiiS0_PjPmS0_S2_S1_ii_param_1];
	add.s32 	%r55, %r62, %r6;
	cvta.to.global.u64 	%rd43, %rd126;
	mul.wide.s32 	%rd44, %r55, 4;
	add.s64 	%rd45, %rd43, %rd44;
	ld.global.u32 	%r9, [%rd45+4];
	ld.global.u32 	%r10, [%rd45];
	setp.ge.s32 	%p7, %r10, %r9;
	@%p7 bra 	$L__BB1_28;
	mov.b32 	%r57, -1;
	shl.b32 	%r58, %r57, %r62;
	add.s32 	%r11, %r58, %r3;
	sub.s32 	%r59, %r9, %r10;
	and.b32  	%r12, %r59, 3;
	setp.eq.s32 	%p8, %r12, 0;
	mov.u32 	%r67, %r10;
	@%p8 bra 	$L__BB1_17;
	mul.wide.s32 	%rd46, %r10, 16;
	add.s64 	%rd7, %rd4, %rd46;
	ld.global.v2.u64 	{%rd47, %rd48}, [%rd7];
	and.b64  	%rd49, %rd47, %rd5;
	setp.ne.s64 	%p9, %rd49, %rd47;
	and.b64  	%rd50, %rd48, %rd6;
	setp.ne.s64 	%p10, %rd50, %rd48;
	or.pred  	%p11, %p9, %p10;
	@%p11 bra 	$L__BB1_10;
	xor.b64  	%rd51, %rd47, %rd5;
	xor.b64  	%rd52, %rd48, %rd6;
	mul.wide.s32 	%rd53, %r73, 16;
	add.s64 	%rd54, %rd3, %rd53;
	st.global.v2.u64 	[%rd54], {%rd51, %rd52};
	mul.wide.s32 	%rd55, %r73, 4;
	add.s64 	%rd56, %rd2, %rd55;
	st.global.u32 	[%rd56], %r11;
	add.s64 	%rd57, %rd1, %rd55;
	st.global.u32 	[%rd57], %r2;
	add.s32 	%r73, %r73, 1;
$L__BB1_10:
	add.s32 	%r67, %r10, 1;
	setp.eq.s32 	%p12, %r12, 1;
	@%p12 bra 	$L__BB1_17;
	ld.global.v2.u64 	{%rd58, %rd59}, [%rd7+16];
	and.b64  	%rd60, %rd58, %rd5;
	setp.ne.s64 	%p13, %rd60, %rd58;
	and.b64  	%rd61, %rd59, %rd6;
	setp.ne.s64 	%p14, %rd61, %rd59;
	or.pred  	%p15, %p13, %p14;
	@%p15 bra 	$L__BB1_13;
	xor.b64  	%rd62, %rd58, %rd5;
	xor.b64  	%rd63, %rd59, %rd6;
	mul.wide.s32 	%rd64, %r73, 16;
	add.s64 	%rd65, %rd3, %rd64;
	st.global.v2.u64 	[%rd65], {%rd62, %rd63};
	mul.wide.s32 	%rd66, %r73, 4;
	add.s64 	%rd67, %rd2, %rd66;
	st.global.u32 	[%rd67], %r11;
	add.s64 	%rd68, %rd1, %rd66;
	st.global.u32 	[%rd68], %r2;
	add.s32 	%r73, %r73, 1;
$L__BB1_13:
	add.s32 	%r67, %r10, 2;
	setp.eq.s32 	%p16, %r12, 2;
	@%p16 bra 	$L__BB1_17;
	ld.global.v2.u64 	{%rd69, %rd70}, [%rd7+32];
	and.b64  	%rd71, %rd69, %rd5;
	setp.ne.s64 	%p17, %rd71, %rd69;
	and.b64  	%rd72, %rd70, %rd6;
	setp.ne.s64 	%p18, %rd72, %rd70;
	or.pred  	%p19, %p17, %p18;
	@%p19 bra 	$L__BB1_16;
	xor.b64  	%rd73, %rd69, %rd5;
	xor.b64  	%rd74, %rd70, %rd6;
	mul.wide.s32 	%rd75, %r73, 16;
	add.s64 	%rd76, %rd3, %rd75;
	st.global.v2.u64 	[%rd76], {%rd73, %rd74};
	mul.wide.s32 	%rd77, %r73, 4;
	add.s64 	%rd78, %rd2, %rd77;
	st.global.u32 	[%rd78], %r11;
	add.s64 	%rd79, %rd1, %rd77;
	st.global.u32 	[%rd79], %r2;
	add.s32 	%r73, %r73, 1;
$L__BB1_16:
	add.s32 	%r67, %r10, 3;
$L__BB1_17:
	sub.s32 	%r60, %r10, %r9;
	setp.gt.u32 	%p20, %r60, -4;
	@%p20 bra 	$L__BB1_28;
	sub.s32 	%r70, %r67, %r9;
$L__BB1_19:
	mul.wide.s32 	%rd80, %r67, 16;
	add.s64 	%rd81, %rd4, %rd80;
	add.s64 	%rd14, %rd81, 32;
	ld.global.v2.u64 	{%rd82, %rd83}, [%rd81];
	and.b64  	%rd84, %rd82, %rd5;
	setp.ne.s64 	%p21, %rd84, %rd82;
	and.b64  	%rd85, %rd83, %rd6;
	setp.ne.s64 	%p22, %rd85, %rd83;
	or.pred  	%p23, %p21, %p22;
	@%p23 bra 	$L__BB1_21;
	xor.b64  	%rd86, %rd82, %rd5;
	xor.b64  	%rd87, %rd83, %rd6;
	mul.wide.s32 	%rd88, %r73, 16;
	add.s64 	%rd89, %rd3, %rd88;
	st.global.v2.u64 	[%rd89], {%rd86, %rd87};
	mul.wide.s32 	%rd90, %r73, 4;
	add.s64 	%rd91, %rd2, %rd90;
	st.global.u32 	[%rd91], %r11;
	add.s64 	%rd92, %rd1, %rd90;
	st.global.u32 	[%rd92], %r2;
	add.s32 	%r73, %r73, 1;
$L__BB1_21:
	ld.global.v2.u64 	{%rd93, %rd94}, [%rd14+-16];
	and.b64  	%rd95, %rd93, %rd5;
	setp.ne.s64 	%p24, %rd95, %rd93;
	and.b64  	%rd96, %rd94, %rd6;
	setp.ne.s64 	%p25, %rd96, %rd94;
	or.pred  	%p26, %p24, %p25;
	@%p26 bra 	$L__BB1_23;
	xor.b64  	%rd97, %rd93, %rd5;
	xor.b64  	%rd98, %rd94, %rd6;
	mul.wide.s32 	%rd99, %r73, 16;
	add.s64 	%rd100, %rd3, %rd99;
	st.global.v2.u64 	[%rd100], {%rd97, %rd98};
	mul.wide.s32 	%rd101, %r73, 4;
	add.s64 	%rd102, %rd2, %rd101;
	st.global.u32 	[%rd102], %r11;
	add.s64 	%rd103, %rd1, %rd101;
	st.global.u32 	[%rd103], %r2;
	add.s32 	%r73, %r73, 1;
$L__BB1_23:
	ld.global.v2.u64 	{%rd104, %rd105}, [%rd14];
	and.b64  	%rd106, %rd104, %rd5;
	setp.ne.s64 	%p27, %rd106, %rd104;
	and.b64  	%rd107, %rd105, %rd6;
	setp.ne.s64 	%p28, %rd107, %rd105;
	or.pred  	%p29, %p27, %p28;
	@%p29 bra 	$L__BB1_25;
	xor.b64  	%rd108, %rd104, %rd5;
	xor.b64  	%rd109, %rd105, %rd6;
	mul.wide.s32 	%rd110, %r73, 16;
	add.s64 	%rd111, %rd3, %rd110;
	st.global.v2.u64 	[%rd111], {%rd108, %rd109};
	mul.wide.s32 	%rd112, %r73, 4;
	add.s64 	%rd113, %rd2, %rd112;
	st.global.u32 	[%rd113], %r11;
	add.s64 	%rd114, %rd1, %rd112;
	st.global.u32 	[%rd114], %r2;
	add.s32 	%r73, %r73, 1;
$L__BB1_25:
	ld.global.v2.u64 	{%rd115, %rd116}, [%rd14+16];
	and.b64  	%rd117, %rd115, %rd5;
	setp.ne.s64 	%p30, %rd117, %rd115;
	and.b64  	%rd118, %rd116, %rd6;
	setp.ne.s64 	%p31, %rd118, %rd116;
	or.pred  	%p32, %p30, %p31;
	@%p32 bra 	$L__BB1_27;
	xor.b64  	%rd119, %rd115, %rd5;
	xor.b64  	%rd120, %rd116, %rd6;
	mul.wide.s32 	%rd121, %r73, 16;
	add.s64 	%rd122, %rd3, %rd121;
	st.global.v2.u64 	[%rd122], {%rd119, %rd120};
	mul.wide.s32 	%rd123, %r73, 4;
	add.s64 	%rd124, %rd2, %rd123;
	st.global.u32 	[%rd124], %r11;
	add.s64 	%rd125, %rd1, %rd123;
	st.global.u32 	[%rd125], %r2;
	add.s32 	%r73, %r73, 1;
$L__BB1_27:
	add.s32 	%r67, %r67, 4;
	add.s32 	%r70, %r70, 4;
	setp.ne.s32 	%p33, %r70, 0;
	@%p33 bra 	$L__BB1_19;
$L__BB1_28:
	add.s32 	%r62, %r62, 1;
	setp.ne.s32 	%p34, %r62, %r41;
	@%p34 bra 	$L__BB1_5;
$L__BB1_29:
	ret;

}
	// .globl	_Z16search_range_gpuPmiiiS_
.visible .entry _Z16search_range_gpuPmiiiS_(
	.param .u64 .ptr .align 1 _Z16search_range_gpuPmiiiS__param_0,
	.param .u32 _Z16search_range_gpuPmiiiS__param_1,
	.param .u32 _Z16search_range_gpuPmiiiS__param_2,
	.param .u32 _Z16search_range_gpuPmiiiS__param_3,
	.param .u64 .ptr .align 1 _Z16search_range_gpuPmiiiS__param_4
)
{
	.reg .pred 	%p<6>;
	.reg .b32 	%r<18>;
	.reg .b64 	%rd<22>;

	ld.param.u64 	%rd8, [_Z16search_range_gpuPmiiiS__param_0];
	ld.param.u32 	%r6, [_Z16search_range_gpuPmiiiS__param_1];
	ld.param.u32 	%r15, [_Z16search_range_gpuPmiiiS__param_2];
	ld.param.u32 	%r8, [_Z16search_range_gpuPmiiiS__param_3];
	ld.param.u64 	%rd9, [_Z16search_range_gpuPmiiiS__param_4];
	cvta.to.global.u64 	%rd1, %rd9;
	cvta.to.global.u64 	%rd2, %rd8;
	setp.eq.s32 	%p1, %r6, 0;
	mov.b64 	%rd21, 0;
	@%p1 bra 	$L__BB2_2;
	mul.wide.s32 	%rd10, %r6, 8;
	add.s64 	%rd11, %rd2, %rd10;
	ld.global.u64 	%rd21, [%rd11+-8];
$L__BB2_2:
	setp.ge.s32 	%p2, %r6, %r15;
	mov.u32 	%r17, %r6;
	@%p2 bra 	$L__BB2_5;
	cvt.s64.s32 	%rd5, %r8;
	mov.u32 	%r17, %r6;
$L__BB2_4:
	add.s32 	%r9, %r17, %r15;
	add.s32 	%r10, %r9, 1;
	shr.u32 	%r11, %r10, 31;
	add.s32 	%r12, %r10, %r11;
	shr.s32 	%r13, %r12, 1;
	add.s32 	%r14, %r13, -1;
	mul.wide.s32 	%rd12, %r13, 8;
	add.s64 	%rd13, %rd2, %rd12;
	ld.global.u64 	%rd14, [%rd13+-8];
	sub.s64 	%rd15, %rd14, %rd21;
	setp.gt.u64 	%p3, %rd15, %rd5;
	selp.b32 	%r17, %r17, %r13, %p3;
	selp.b32 	%r15, %r14, %r15, %p3;
	setp.lt.s32 	%p4, %r17, %r15;
	@%p4 bra 	$L__BB2_4;
$L__BB2_5:
	cvt.s64.s32 	%rd6, %r17;
	st.global.u64 	[%rd1], %rd6;
	setp.ne.s32 	%p5, %r17, %r6;
	@%p5 bra 	$L__BB2_7;
	mov.b64 	%rd20, 0;
	st.global.u64 	[%rd1+8], %rd20;
	bra.uni 	$L__BB2_8;
$L__BB2_7:
	shl.b64 	%rd16, %rd6, 3;
	add.s64 	%rd17, %rd2, %rd16;
	ld.global.u64 	%rd18, [%rd17+-8];
	sub.s64 	%rd19, %rd18, %rd21;
	st.global.u64 	[%rd1+8], %rd19;
$L__BB2_8:
	ret;

}
	// .globl	_ZN3cub18CUB_300001_SM_10006detail11EmptyKernelIvEEvv
.visible .entry _ZN3cub18CUB_300001_SM_10006detail11EmptyKernelIvEEvv()
{


	ret;

}
	// .globl	_ZN3cub18CUB_300001_SM_10006detail4scan20DeviceScanInitKernelINS0_13ScanTileStateIiLb1EEEEEvT_i
.visible .entry _ZN3cub18CUB_300001_SM_10006detail4scan20DeviceScanInitKernelINS0_13ScanTileStateIiLb1EEEEEvT_i(
	.param .align 8 .b8 _ZN3cub18CUB_300001_SM_10006detail4scan20DeviceScanInitKernelINS0_13ScanTileStateIiLb1EEEEEvT_i_param_0[8],
	.param .u32 _ZN3cub18CUB_300001_SM_10006detail4scan20DeviceScanInitKernelINS0_13ScanTileStateIiLb1EEEEEvT_i_param_1
)
{
	.reg .pred 	%p<5>;
	.reg .b32 	%r<10>;
	.reg .b64 	%rd<7>;

	ld.param.u64 	%rd2, [_ZN3cub18CUB_300001_SM_10006detail4scan20DeviceScanInitKernelINS0_13ScanTileStateIiLb1EEEEEvT_i_param_0];
	ld.param.u32 	%r4, [_ZN3cub18CUB_300001_SM_10006detail4scan20DeviceScanInitKernelINS0_13ScanTileStateIiLb1EEEEEvT_i_param_1];
	cvta.to.global.u64 	%rd1, %rd2;
	mov.u32 	%r1, %ctaid.x;
	mov.u32 	%r5, %ntid.x;
	mov.u32 	%r2, %tid.x;
	mad.lo.s32 	%r3, %r1, %r5, %r2;
	setp.ge.s32 	%p1, %r3, %r4;
	@%p1 bra 	$L__BB4_2;
	mul.wide.s32 	%rd3, %r3, 8;
	add.s64 	%rd4, %rd1, %rd3;
	mov.b32 	%r6, 0;
	mov.b32 	%r7, 99;
	st.global.v2.u32 	[%rd4+256], {%r7, %r6};
$L__BB4_2:
	setp.ne.s32 	%p2, %r1, 0;
	setp.gt.u32 	%p3, %r2, 31;
	or.pred  	%p4, %p2, %p3;
	@%p4 bra 	$L__BB4_4;
	mul.wide.u32 	%rd5, %r2, 8;
	add.s64 	%rd6, %rd1, %rd5;
	mov.b32 	%r9, 0;
	st.global.v2.u32 	[%rd6], {%r9, %r9};
$L__BB4_4:
	ret;

}
	// .globl	_ZN3cub18CUB_300001_SM_10006detail4scan16DeviceScanKernelINS2_10policy_hubIimijN4cuda3std3__44plusIvEEE10Policy1000EPiPmNS0_13ScanTileStateIiLb1EEES9_NS0_8NullTypeEjiLb0ESG_EEvT0_T1_T2_iT3_T4_T5_
.visible .entry _ZN3cub18CUB_300001_SM_10006detail4scan16DeviceScanKernelINS2_10policy_hubIimijN4cuda3std3__44plusIvEEE10Policy1000EPiPmNS0_13ScanTileStateIiLb1EEES9_NS0_8NullTypeEjiLb0ESG_EEvT0_T1_T2_iT3_T4_T5_(
	.param .u64 .ptr .align 1 _ZN3cub18CUB_300001_SM_10006detail4scan16DeviceScanKernelINS2_10policy_hubIimijN4cuda3std3__44plusIvEEE10Policy1000EPiPmNS0_13ScanTileStateIiLb1EEES9_NS0_8NullTypeEjiLb0ESG_EEvT0_T1_T2_iT3_T4_T5__param_0,
	.param .u64 .ptr .align 1 _ZN3cub18CUB_300001_SM_10006detail4scan16DeviceScanKernelINS2_10policy_hubIimijN4cuda3std3__44plusIvEEE10Policy1000EPiPmNS0_13ScanTileStateIiLb1EEES9_NS0_8NullTypeEjiLb0ESG_EEvT0_T1_T2_iT3_T4_T5__param_1,
	.param .align 8 .b8 _ZN3cub18CUB_300001_SM_10006detail4scan16DeviceScanKernelINS2_10policy_hubIimijN4cuda3std3__44plusIvEEE10Policy1000EPiPmNS0_13ScanTileStateIiLb1EEES9_NS0_8NullTypeEjiLb0ESG_EEvT0_T1_T2_iT3_T4_T5__param_2[8],
	.param .u32 _ZN3cub18CUB_300001_SM_10006detail4scan16DeviceScanKernelINS2_10policy_hubIimijN4cuda3std3__44plusIvEEE10Policy1000EPiPmNS0_13ScanTileStateIiLb1EEES9_NS0_8NullTypeEjiLb0ESG_EEvT0_T1_T2_iT3_T4_T5__param_3,
	.param .align 1 .b8 _ZN3cub18CUB_300001_SM_10006detail4scan16DeviceScanKernelINS2_10policy_hubIimijN4cuda3std3__44plusIvEEE10Policy1000EPiPmNS0_13ScanTileStateIiLb1EEES9_NS0_8NullTypeEjiLb0ESG_EEvT0_T1_T2_iT3_T4_T5__param_4[1],
	.param .align 1 .b8 _ZN3cub18CUB_300001_SM_10006detail4scan16DeviceScanKernelINS2_10policy_hubIimijN4cuda3std3__44plusIvEEE10Policy1000EPiPmNS0_13ScanTileStateIiLb1EEES9_NS0_8NullTypeEjiLb0ESG_EEvT0_T1_T2_iT3_T4_T5__param_5[1],
	.param .u32 _ZN3cub18CUB_300001_SM_10006detail4scan16DeviceScanKernelINS2_10policy_hubIimijN4cuda3std3__44plusIvEEE10Policy1000EPiPmNS0_13ScanTileStateIiLb1EEES9_NS0_8NullTypeEjiLb0ESG_EEvT0_T1_T2_iT3_T4_T5__param_6
)
.maxntid 128
{
	.reg .pred 	%p<138>;
	.reg .b32 	%r<839>;
	.reg .b64 	%rd<103>;
	// demoted variable
	.shared .align 16 .b8 _ZZN3cub18CUB_300001_SM_10006detail4scan16DeviceScanKernelINS2_10policy_hubIimijN4cuda3std3__44plusIvEEE10Policy1000EPiPmNS0_13ScanTileStateIiLb1EEES9_NS0_8NullTypeEjiLb0ESG_EEvT0_T1_T2_iT3_T4_T5_E12temp_storage[12304];
	ld.param.u64 	%rd3, [_ZN3cub18CUB_300001_SM_10006detail4scan16DeviceScanKernelINS2_10policy_hubIimijN4cuda3std3__44plusIvEEE10Policy1000EPiPmNS0_13ScanTileStateIiLb1EEES9_NS0_8NullTypeEjiLb0ESG_EEvT0_T1_T2_iT3_T4_T5__param_2];
	ld.param.u64 	%rd17, [_ZN3cub18CUB_300001_SM_10006detail4scan16DeviceScanKernelINS2_10policy_hubIimijN4cuda3std3__44plusIvEEE10Policy1000EPiPmNS0_13ScanTileStateIiLb1EEES9_NS0_8NullTypeEjiLb0ESG_EEvT0_T1_T2_iT3_T4_T5__param_0];
	ld.param.u64 	%rd16, [_ZN3cub18CUB_300001_SM_10006detail4scan16DeviceScanKernelINS2_10policy_hubIimijN4cuda3std3__44plusIvEEE10Policy1000EPiPmNS0_13ScanTileStateIiLb1EEES9_NS0_8NullTypeEjiLb0ESG_EEvT0_T1_T2_iT3_T4_T5__param_1];
	ld.param.u32 	%r238, [_ZN3cub18CUB_300001_SM_10006detail4scan16DeviceScanKernelINS2_10policy_hubIimijN4cuda3std3__44plusIvEEE10Policy1000EPiPmNS0_13ScanTileStateIiLb1EEES9_NS0_8NullTypeEjiLb0ESG_EEvT0_T1_T2_iT3_T4_T5__param_3];
	ld.param.u32 	%r239, [_ZN3cub18CUB_300001_SM_10006detail4scan16DeviceScanKernelINS2_10policy_hubIimijN4cuda3std3__44plusIvEEE10Policy1000EPiPmNS0_13ScanTileStateIiLb1EEES9_NS0_8NullTypeEjiLb0ESG_EEvT0_T1_T2_iT3_T4_T5__param_6];
	cvta.to.global.u64 	%rd1, %rd16;
	cvta.to.global.u64 	%rd2, %rd17;
	mov.u32 	%r240, %ctaid.x;
	add.s32 	%r1, %r238, %r240;
	mul.lo.s32 	%r2, %r1, 3072;
	sub.s32 	%r3, %r239, %r2;
	setp.lt.u32 	%p1, %r3, 3073;
	@%p1 bra 	$L__BB5_35;
	cvt.u64.u32 	%rd60, %r2;
	mov.u32 	%r4, %tid.x;
	and.b32  	%r510, %r4, 31;
	and.b32  	%r511, %r4, 992;
	mul.lo.s32 	%r512, %r511, 24;
	or.b32  	%r513, %r512, %r510;
	cvt.u64.u32 	%rd61, %r513;
	add.s64 	%rd4, %rd61, %rd60;
	shl.b64 	%rd62, %rd4, 2;
	add.s64 	%rd63, %rd2, %rd62;
	ld.global.u32 	%r514, [%rd63];
	ld.global.u32 	%r515, [%rd63+128];
	ld.global.u32 	%r516, [%rd63+256];
	ld.global.u32 	%r517, [%rd63+384];
	ld.global.u32 	%r518, [%rd63+512];
	ld.global.u32 	%r519, [%rd63+640];
	ld.global.u32 	%r520, [%rd63+768];
	ld.global.u32 	%r521, [%rd63+896];
	ld.global.u32 	%r522, [%rd63+1024];
	ld.global.u32 	%r523, [%rd63+1152];
	ld.global.u32 	%r524, [%rd63+1280];
	ld.global.u32 	%r525, [%rd63+1408];
	ld.global.u32 	%r526, [%rd63+1536];
	ld.global.u32 	%r527, [%rd63+1664];
	ld.global.u32 	%r528, [%rd63+1792];
	ld.global.u32 	%r529, [%rd63+1920];
	ld.global.u32 	%r530, [%rd63+2048];
	ld.global.u32 	%r531, [%rd63+2176];
	ld.global.u32 	%r532, [%rd63+2304];
	ld.global.u32 	%r533, [%rd63+2432];
	ld.global.u32 	%r534, [%rd63+2560];
	ld.global.u32 	%r535, [%rd63+2688];
	ld.global.u32 	%r536, [%rd63+2816];
	ld.global.u32 	%r537, [%rd63+2944];
	// begin inline asm
	mov.u32 %r509, %laneid;
	// end inline asm
	shr.u32 	%r6, %r4, 5;
	mad.lo.s32 	%r538, %r6, 768, %r509;
	shl.b32 	%r539, %r538, 2;
	mov.u32 	%r540, _ZZN3cub18CUB_300001_SM_10006detail4scan16DeviceScanKernelINS2_10policy_hubIimijN4cuda3std3__44plusIvEEE10Policy1000EPiPmNS0_13ScanTileStateIiLb1EEES9_NS0_8NullTypeEjiLb0ESG_EEvT0_T1_T2_iT3_T4_T5_E12temp_storage;
	add.s32 	%r7, %r540, %r539;
	st.shared.u32 	[%r7], %r514;
	st.shared.u32 	[%r7+128], %r515;
	st.shared.u32 	[%r7+256], %r516;
	st.shared.u32 	[%r7+384], %r517;
	st.shared.u32 	[%r7+512], %r518;
	st.shared.u32 	[%r7+640], %r519;
	st.shared.u32 	[%r7+768], %r520;
	st.shared.u32 	[%r7+896], %r521;
	st.shared.u32 	[%r7+1024], %r522;
	st.shared.u32 	[%r7+1152], %r523;
	st.shared.u32 	[%r7+1280], %r524;
	st.shared.u32 	[%r7+1408], %r525;
	st.shared.u32 	[%r7+1536], %r526;
	st.shared.u32 	[%r7+1664], %r527;
	st.shared.u32 	[%r7+1792], %r528;
	st.shared.u32 	[%r7+1920], %r529;
	st.shared.u32 	[%r7+2048], %r530;
	st.shared.u32 	[%r7+2176], %r531;
	st.shared.u32 	[%r7+2304], %r532;
	st.shared.u32 	[%r7+2432], %r533;
	st.shared.u32 	[%r7+2560], %r534;
	st.shared.u32 	[%r7+2688], %r535;
	st.shared.u32 	[%r7+2816], %r536;
	st.shared.u32 	[%r7+2944], %r537;
	bar.warp.sync 	-1;
	mad.lo.s32 	%r8, %r509, 92, %r7;
	ld.shared.v4.u32 	{%r9, %r10, %r11, %r12}, [%r8];
	ld.shared.v4.u32 	{%r13, %r14, %r15, %r16}, [%r8+16];
	ld.shared.v4.u32 	{%r17, %r18, %r19, %r20}, [%r8+32];
	ld.shared.v4.u32 	{%r21, %r22, %r23, %r24}, [%r8+48];
	ld.shared.v4.u32 	{%r25, %r26, %r27, %r28}, [%r8+64];
	ld.shared.v4.u32 	{%r29, %r30, %r31, %r32}, [%r8+80];
	bar.sync 	0;
	setp.ne.s32 	%p95, %r1, 0;
	@%p95 bra 	$L__BB5_6;
	add.s32 	%r734, %r10, %r9;
	add.s32 	%r735, %r11, %r734;
	add.s32 	%r736, %r12, %r735;
	add.s32 	%r737, %r13, %r736;
	add.s32 	%r738, %r14, %r737;
	add.s32 	%r739, %r15, %r738;
	add.s32 	%r740, %r16, %r739;
	add.s32 	%r741, %r17, %r740;
	add.s32 	%r742, %r18, %r741;
	add.s32 	%r743, %r19, %r742;
	add.s32 	%r744, %r20, %r743;
	add.s32 	%r745, %r21, %r744;
	add.s32 	%r746, %r22, %r745;
	add.s32 	%r747, %r23, %r746;
	add.s32 	%r748, %r24, %r747;
	add.s32 	%r749, %r25, %r748;
	add.s32 	%r750, %r26, %r749;
	add.s32 	%r751, %r27, %r750;
	add.s32 	%r752, %r28, %r751;
	add.s32 	%r753, %r29, %r752;
	add.s32 	%r754, %r30, %r753;
	add.s32 	%r755, %r31, %r754;
	add.s32 	%r708, %r32, %r755;
	mov.b32 	%r706, 1;
	mov.b32 	%r731, 0;
	mov.b32 	%r733, -1;
	// begin inline asm
	{  .reg .s32 r0;  .reg .pred p;  shfl.sync.up.b32 r0|p, %r708, %r706, %r731, %r733;  @p add.s32 r0, r0, %r708;  mov.s32 %r704, r0;}
	// end inline asm
	mov.b32 	%r712, 2;
	// begin inline asm
	{  .reg .s32 r0;  .reg .pred p;  shfl.sync.up.b32 r0|p, %r704, %r712, %r731, %r733;  @p add.s32 r0, r0, %r704;  mov.s32 %r710, r0;}
	// end inline asm
	mov.b32 	%r718, 4;
	// begin inline asm
	{  .reg .s32 r0;  .reg .pred p;  shfl.sync.up.b32 r0|p, %r710, %r718, %r731, %r733;  @p add.s32 r0, r0, %r710;  mov.s32 %r716, r0;}
	// end inline asm
	mov.b32 	%r724, 8;
	// begin inline asm
	{  .reg .s32 r0;  .reg .pred p;  shfl.sync.up.b32 r0|p, %r716, %r724, %r731, %r733;  @p add.s32 r0, r0, %r716;  mov.s32 %r722, r0;}
	// end inline asm
	mov.b32 	%r730, 16;
	// begin inline asm
	{  .reg .s32 r0;  .reg .pred p;  shfl.sync.up.b32 r0|p, %r722, %r730, %r731, %r733;  @p add.s32 r0, r0, %r722;  mov.s32 %r728, r0;}
	// end inline asm
	setp.ne.s32 	%p132, %r509, 31;
	@%p132 bra 	$L__BB5_4;
	shl.b32 	%r756, %r6, 2;
	add.s32 	%r758, %r540, %r756;
	st.shared.u32 	[%r758+16], %r728;
$L__BB5_4:
	sub.s32 	%r759, %r728, %r708;
	bar.sync 	0;
	ld.shared.v4.u32 	{%r760, %r761, %r762, %r763}, [_ZZN3cub18CUB_300001_SM_10006detail4scan16DeviceScanKernelINS2_10policy_hubIimijN4cuda3std3__44plusIvEEE10Policy1000EPiPmNS0_13ScanTileStateIiLb1EEES9_NS0_8NullTypeEjiLb0ESG_EEvT0_T1_T2_iT3_T4_T5_E12temp_storage+16];
	add.s32 	%r764, %r761, %r760;
	setp.eq.s32 	%p133, %r6, 2;
	selp.b32 	%r765, %r764, %r760, %p133;
	add.s32 	%r766, %r764, %r762;
	setp.eq.s32 	%p134, %r6, 3;
	selp.b32 	%r767, %r766, %r765, %p134;
	add.s32 	%r35, %r766, %r763;
	setp.lt.u32 	%p135, %r4, 32;
	setp.eq.s32 	%p136, %r509, 0;
	selp.b32 	%r768, 0, %r759, %p136;
	add.s32 	%r769, %r767, %r768;
	selp.b32 	%r805, %r759, %r769, %p135;
	setp.ne.s32 	%p137, %r4, 0;
	@%p137 bra 	$L__BB5_34;
	add.s64 	%rd75, %rd3, 256;
	mov.b32 	%r770, 101;
	// begin inline asm
	st.relaxed.gpu.v2.u32 [%rd75], {%r770, %r35};
	// end inline asm
	mov.b32 	%r805, 0;
	bra.uni 	$L__BB5_34;
$L__BB5_6:
	add.s32 	%r571, %r10, %r9;
	add.s32 	%r572, %r11, %r571;
	add.s32 	%r573, %r12, %r572;
	add.s32 	%r574, %r13, %r573;
	add.s32 	%r575, %r14, %r574;
	add.s32 	%r576, %r15, %r575;
	add.s32 	%r577, %r16, %r576;
	add.s32 	%r578, %r17, %r577;
	add.s32 	%r579, %r18, %r578;
	add.s32 	%r580, %r19, %r579;
	add.s32 	%r581, %r20, %r580;
	add.s32 	%r582, %r21, %r581;
	add.s32 	%r583, %r22, %r582;
	add.s32 	%r584, %r23, %r583;
	add.s32 	%r585, %r24, %r584;
	add.s32 	%r586, %r25, %r585;
	add.s32 	%r587, %r26, %r586;
	add.s32 	%r588, %r27, %r587;
	add.s32 	%r589, %r28, %r588;
	add.s32 	%r590, %r29, %r589;
	add.s32 	%r591, %r30, %r590;
	add.s32 	%r592, %r31, %r591;
	add.s32 	%r545, %r32, %r592;
	mov.b32 	%r543, 1;
	mov.b32 	%r568, 0;
	mov.b32 	%r570, -1;
	// begin inline asm
	{  .reg .s32 r0;  .reg .pred p;  shfl.sync.up.b32 r0|p, %r545, %r543, %r568, %r570;  @p add.s32 r0, r0, %r545;  mov.s32 %r541, r0;}
	// end inline asm
	mov.b32 	%r549, 2;
	// begin inline asm
	{  .reg .s32 r0;  .reg .pred p;  shfl.sync.up.b32 r0|p, %r541, %r549, %r568, %r570;  @p add.s32 r0, r0, %r541;  mov.s32 %r547, r0;}
	// end inline asm
	mov.b32 	%r555, 4;
	// begin inline asm
	{  .reg .s32 r0;  .reg .pred p;  shfl.sync.up.b32 r0|p, %r547, %r555, %r568, %r570;  @p add.s32 r0, r0, %r547;  mov.s32 %r553, r0;}
	// end inline asm
	mov.b32 	%r561, 8;
	// begin inline asm
	{  .reg .s32 r0;  .reg .pred p;  shfl.sync.up.b32 r0|p, %r553, %r561, %r568, %r570;  @p add.s32 r0, r0, %r553;  mov.s32 %r559, r0;}
	// end inline asm
	mov.b32 	%r567, 16;
	// begin inline asm
	{  .reg .s32 r0;  .reg .pred p;  shfl.sync.up.b32 r0|p, %r559, %r567, %r568, %r570;  @p add.s32 r0, r0, %r559;  mov.s32 %r565, r0;}
	// end inline asm
	setp.ne.s32 	%p96, %r509, 31;
	@%p96 bra 	$L__BB5_8;
	shl.b32 	%r593, %r6, 2;
	add.s32 	%r595, %r540, %r593;
	st.shared.u32 	[%r595+16], %r565;
$L__BB5_8:
	sub.s32 	%r596, %r565, %r545;
	bar.sync 	0;
	ld.shared.v4.u32 	{%r597, %r598, %r599, %r600}, [_ZZN3cub18CUB_300001_SM_10006detail4scan16DeviceScanKernelINS2_10policy_hubIimijN4cuda3std3__44plusIvEEE10Policy1000EPiPmNS0_13ScanTileStateIiLb1EEES9_NS0_8NullTypeEjiLb0ESG_EEvT0_T1_T2_iT3_T4_T5_E12temp_storage+16];
	add.s32 	%r601, %r598, %r597;
	setp.eq.s32 	%p97, %r6, 2;
	selp.b32 	%r602, %r601, %r597, %p97;
	add.s32 	%r603, %r601, %r599;
	setp.eq.s32 	%p98, %r6, 3;
	selp.b32 	%r604, %r603, %r602, %p98;
	add.s32 	%r39, %r603, %r600;
	setp.gt.u32 	%p99, %r4, 31;
	setp.lt.u32 	%p100, %r4, 32;
	setp.eq.s32 	%p101, %r509, 0;
	selp.b32 	%r605, 0, %r596, %p101;
	add.s32 	%r804, %r604, %r605;
	selp.b32 	%r41, %r596, %r804, %p100;
	@%p99 bra 	$L__BB5_33;
	setp.ne.s32 	%p102, %r4, 0;
	mul.wide.s32 	%rd64, %r1, 8;
	add.s64 	%rd5, %rd3, %rd64;
	@%p102 bra 	$L__BB5_11;
	st.shared.u32 	[_ZZN3cub18CUB_300001_SM_10006detail4scan16DeviceScanKernelINS2_10policy_hubIimijN4cuda3std3__44plusIvEEE10Policy1000EPiPmNS0_13ScanTileStateIiLb1EEES9_NS0_8NullTypeEjiLb0ESG_EEvT0_T1_T2_iT3_T4_T5_E12temp_storage+12], %r39;
	add.s64 	%rd65, %rd5, 256;
	mov.b32 	%r606, 100;
	// begin inline asm
	st.relaxed.gpu.v2.u32 [%rd65], {%r606, %r39};
	// end inline asm
$L__BB5_11:
	not.b32 	%r608, %r4;
	add.s32 	%r801, %r1, %r608;
	mov.u32 	%r43, %nctaid.x;
	setp.gt.u32 	%p103, %r43, 499;
	@%p103 bra 	$L__BB5_13;
	membar.cta;
	bra.uni 	$L__BB5_14;
$L__BB5_13:
	mov.b32 	%r609, 1245;
	// begin inline asm
	nanosleep.u32 %r609;
	// end inline asm
$L__BB5_14:
	mul.wide.s32 	%rd67, %r801, 8;
	add.s64 	%rd68, %rd3, %rd67;
	add.s64 	%rd66, %rd68, 256;
	// begin inline asm
	ld.relaxed.gpu.v2.u32 {%r802, %r798}, [%rd66];
	// end inline asm
$L__BB5_15:
	setp.eq.s32 	%p104, %r802, 99;
	mov.b32 	%r612, -1;
	vote.sync.any.pred 	%p105, %p104, %r612;
	not.pred 	%p106, %p105;
	@%p106 bra 	$L__BB5_20;
	setp.gt.u32 	%p131, %r43, 499;
	@%p131 bra 	$L__BB5_18;
	membar.cta;
	bra.uni 	$L__BB5_19;
$L__BB5_18:
	mov.b32 	%r701, 648;
	// begin inline asm
	nanosleep.u32 %r701;
	// end inline asm
$L__BB5_19:
	// begin inline asm
	ld.relaxed.gpu.v2.u32 {%r802, %r798}, [%rd66];
	// end inline asm
	bra.uni 	$L__BB5_15;
$L__BB5_20:
	setp.eq.s32 	%p107, %r802, 101;
	mov.b32 	%r639, -1;
	vote.sync.ballot.b32 	%r640, %p107, %r639;
	// begin inline asm
	mov.u32 %r614, %lanemask_ge;
	// end inline asm
	and.b32  	%r641, %r640, %r614;
	or.b32  	%r642, %r641, -2147483648;
	add.s32 	%r643, %r642, -1;
	not.b32 	%r644, %r642;
	and.b32  	%r645, %r644, %r643;
	popc.b32 	%r618, %r645;
	mov.b32 	%r617, 1;
	// begin inline asm
	shfl.sync.down.b32 %r615, %r798, %r617, %r618, %r639;
	// end inline asm
	setp.lt.s32 	%p109, %r509, %r618;
	selp.b32 	%r646, %r615, 0, %p109;
	add.s32 	%r621, %r646, %r798;
	mov.b32 	%r622, 2;
	// begin inline asm
	shfl.sync.down.b32 %r620, %r621, %r622, %r618, %r639;
	// end inline asm
	add.s32 	%r53, %r509, 2;
	setp.gt.s32 	%p110, %r53, %r618;
	selp.b32 	%r647, 0, %r620, %p110;
	add.s32 	%r626, %r621, %r647;
	mov.b32 	%r627, 4;
	// begin inline asm
	shfl.sync.down.b32 %r625, %r626, %r627, %r618, %r639;
	// end inline asm
	add.s32 	%r54, %r509, 4;
	setp.gt.s32 	%p111, %r54, %r618;
	selp.b32 	%r648, 0, %r625, %p111;
	add.s32 	%r631, %r626, %r648;
	mov.b32 	%r632, 8;
	// begin inline asm
	shfl.sync.down.b32 %r630, %r631, %r632, %r618, %r639;
	// end inline asm
	add.s32 	%r55, %r509, 8;
	setp.gt.s32 	%p112, %r55, %r618;
	selp.b32 	%r649, 0, %r630, %p112;
	add.s32 	%r636, %r631, %r649;
	mov.b32 	%r637, 16;
	// begin inline asm
	shfl.sync.down.b32 %r635, %r636, %r637, %r618, %r639;
	// end inline asm
	add.s32 	%r56, %r509, 16;
	setp.gt.s32 	%p113, %r56, %r618;
	selp.b32 	%r650, 0, %r635, %p113;
	add.s32 	%r800, %r636, %r650;
	add.s64 	%rd7, %rd3, 256;
$L__BB5_21:
	setp.ne.s32 	%p114, %r802, 101;
	mov.b32 	%r651, -1;
	vote.sync.all.pred 	%p115, %p114, %r651;
	not.pred 	%p116, %p115;
	@%p116 bra 	$L__BB5_29;
	mul.wide.s32 	%rd71, %r801, 8;
	add.s64 	%rd72, %rd7, %rd71;
	add.s64 	%rd70, %rd72, -256;
	// begin inline asm
	ld.relaxed.gpu.v2.u32 {%r802, %r803}, [%rd70];
	// end inline asm
$L__BB5_23:
	setp.eq.s32 	%p120, %r802, 99;
	mov.b32 	%r659, -1;
	vote.sync.any.pred 	%p121, %p120, %r659;
	not.pred 	%p122, %p121;
	@%p122 bra 	$L__BB5_28;
	setp.gt.u32 	%p130, %r43, 499;
	@%p130 bra 	$L__BB5_26;
	membar.cta;
	bra.uni 	$L__BB5_27;
$L__BB5_26:
	mov.b32 	%r698, 648;
	// begin inline asm
	nanosleep.u32 %r698;
	// end inline asm
$L__BB5_27:
	// begin inline asm
	ld.relaxed.gpu.v2.u32 {%r802, %r803}, [%rd70];
	// end inline asm
	bra.uni 	$L__BB5_23;
$L__BB5_28:
	setp.eq.s32 	%p123, %r802, 101;
	mov.b32 	%r685, -1;
	vote.sync.ballot.b32 	%r686, %p123, %r685;
	and.b32  	%r687, %r686, %r614;
	or.b32  	%r688, %r687, -2147483648;
	add.s32 	%r689, %r688, -1;
	not.b32 	%r690, %r688;
	and.b32  	%r691, %r690, %r689;
	popc.b32 	%r664, %r691;
	mov.b32 	%r663, 1;
	// begin inline asm
	shfl.sync.down.b32 %r661, %r803, %r663, %r664, %r685;
	// end inline asm
	setp.lt.s32 	%p125, %r509, %r664;
	selp.b32 	%r692, %r661, 0, %p125;
	add.s32 	%r667, %r692, %r803;
	mov.b32 	%r668, 2;
	// begin inline asm
	shfl.sync.down.b32 %r666, %r667, %r668, %r664, %r685;
	// end inline asm
	setp.gt.s32 	%p126, %r53, %r664;
	selp.b32 	%r693, 0, %r666, %p126;
	add.s32 	%r672, %r667, %r693;
	mov.b32 	%r673, 4;
	// begin inline asm
	shfl.sync.down.b32 %r671, %r672, %r673, %r664, %r685;
	// end inline asm
	setp.gt.s32 	%p127, %r54, %r664;
	selp.b32 	%r694, 0, %r671, %p127;
	add.s32 	%r677, %r672, %r694;
	mov.b32 	%r678, 8;
	// begin inline asm
	shfl.sync.down.b32 %r676, %r677, %r678, %r664, %r685;
	// end inline asm
	setp.gt.s32 	%p128, %r55, %r664;
	selp.b32 	%r695, 0, %r676, %p128;
	add.s32 	%r682, %r677, %r695;
	mov.b32 	%r683, 16;
	// begin inline asm
	shfl.sync.down.b32 %r681, %r682, %r683, %r664, %r685;
	// end inline asm
	setp.gt.s32 	%p129, %r56, %r664;
	selp.b32 	%r696, 0, %r681, %p129;
	add.s32 	%r697, %r696, %r800;
	add.s32 	%r800, %r697, %r682;
	add.s32 	%r801, %r801, -32;
	bra.uni 	$L__BB5_21;
$L__BB5_29:
	setp.ne.s32 	%p117, %r4, 0;
	@%p117 bra 	$L__BB5_31;
	add.s32 	%r654, %r800, %r39;
	add.s64 	%rd69, %rd5, 256;
	mov.b32 	%r653, 101;
	// begin inline asm
	st.relaxed.gpu.v2.u32 [%rd69], {%r653, %r654};
	// end inline asm
	st.shared.u32 	[_ZZN3cub18CUB_300001_SM_10006detail4scan16DeviceScanKernelINS2_10policy_hubIimijN4cuda3std3__44plusIvEEE10Policy1000EPiPmNS0_13ScanTileStateIiLb1EEES9_NS0_8NullTypeEjiLb0ESG_EEvT0_T1_T2_iT3_T4_T5_E12temp_storage+4], %r800;
	st.shared.u32 	[_ZZN3cub18CUB_300001_SM_10006detail4scan16DeviceScanKernelINS2_10policy_hubIimijN4cuda3std3__44plusIvEEE10Policy1000EPiPmNS0_13ScanTileStateIiLb1EEES9_NS0_8NullTypeEjiLb0ESG_EEvT0_T1_T2_iT3_T4_T5_E12temp_storage+8], %r654;
$L__BB5_31:
	setp.ne.s32 	%p118, %r509, 0;
	mov.u32 	%r804, %r41;
	@%p118 bra 	$L__BB5_33;
	st.shared.u32 	[_ZZN3cub18CUB_300001_SM_10006detail4scan16DeviceScanKernelINS2_10policy_hubIimijN4cuda3std3__44plusIvEEE10Policy1000EPiPmNS0_13ScanTileStateIiLb1EEES9_NS0_8NullTypeEjiLb0ESG_EEvT0_T1_T2_iT3_T4_T5_E12temp_storage+36], %r800;
	mov.u32 	%r804, %r800;
$L__BB5_33:
	bar.sync 	0;
	setp.eq.s32 	%p119, %r4, 0;
	ld.shared.u32 	%r655, [_ZZN3cub18CUB_300001_SM_10006detail4scan16DeviceScanKernelINS2_10policy_hubIimijN4cuda3std3__44plusIvEEE10Policy1000EPiPmNS0_13ScanTileStateIiLb1EEES9_NS0_8NullTypeEjiLb0ESG_EEvT0_T1_T2_iT3_T4_T5_E12temp_storage+36];
	selp.b32 	%r656, 0, %r655, %p119;
	add.s32 	%r805, %r656, %r804;
$L__BB5_34:
	add.s32 	%r773, %r805, %r9;
	add.s32 	%r774, %r10, %r773;
	add.s32 	%r775, %r11, %r774;
	add.s32 	%r776, %r12, %r775;
	add.s32 	%r777, %r13, %r776;
	add.s32 	%r778, %r14, %r777;
	add.s32 	%r779, %r15, %r778;
	add.s32 	%r780, %r16, %r779;
	add.s32 	%r781, %r17, %r780;
	add.s32 	%r782, %r18, %r781;
	add.s32 	%r783, %r19, %r782;
	add.s32 	%r784, %r20, %r783;
	add.s32 	%r785, %r21, %r784;
	add.s32 	%r786, %r22, %r785;
	add.s32 	%r787, %r23, %r786;
	add.s32 	%r788, %r24, %r787;
	add.s32 	%r789, %r25, %r788;
	add.s32 	%r790, %r26, %r789;
	add.s32 	%r791, %r27, %r790;
	add.s32 	%r792, %r28, %r791;
	add.s32 	%r793, %r29, %r792;
	add.s32 	%r794, %r30, %r793;
	add.s32 	%r795, %r31, %r794;
	add.s32 	%r796, %r32, %r795;
	bar.sync 	0;
	st.shared.v4.u32 	[%r8], {%r773, %r774, %r775, %r776};
	st.shared.v4.u32 	[%r8+16], {%r777, %r778, %r779, %r780};
	st.shared.v4.u32 	[%r8+32], {%r781, %r782, %r783, %r784};
	st.shared.v4.u32 	[%r8+48], {%r785, %r786, %r787, %r788};
	st.shared.v4.u32 	[%r8+64], {%r789, %r790, %r791, %r792};
	st.shared.v4.u32 	[%r8+80], {%r793, %r794, %r795, %r796};
	bar.warp.sync 	-1;
	ld.shared.s32 	%rd76, [%r7];
	ld.shared.s32 	%rd77, [%r7+128];
	ld.shared.s32 	%rd78, [%r7+256];
	ld.shared.s32 	%rd79, [%r7+384];
	ld.shared.s32 	%rd80, [%r7+512];
	ld.shared.s32 	%rd81, [%r7+640];
	ld.shared.s32 	%rd82, [%r7+768];
	ld.shared.s32 	%rd83, [%r7+896];
	ld.shared.s32 	%rd84, [%r7+1024];
	ld.shared.s32 	%rd85, [%r7+1152];
	ld.shared.s32 	%rd86, [%r7+1280];
	ld.shared.s32 	%rd87, [%r7+1408];
	ld.shared.s32 	%rd88, [%r7+1536];
	ld.shared.s32 	%rd89, [%r7+1664];
	ld.shared.s32 	%rd90, [%r7+1792];
	ld.shared.s32 	%rd91, [%r7+1920];
	ld.shared.s32 	%rd92, [%r7+2048];
	ld.shared.s32 	%rd93, [%r7+2176];
	ld.shared.s32 	%rd94, [%r7+2304];
	ld.shared.s32 	%rd95, [%r7+2432];
	ld.shared.s32 	%rd96, [%r7+2560];
	ld.shared.s32 	%rd97, [%r7+2688];
	ld.shared.s32 	%rd98, [%r7+2816];
	ld.shared.s32 	%rd99, [%r7+2944];
	shl.b64 	%rd100, %rd4, 3;
	add.s64 	%rd101, %rd1, %rd100;
	st.global.u64 	[%rd101], %rd76;
	st.global.u64 	[%rd101+256], %rd77;
	st.global.u64 	[%rd101+512], %rd78;
	st.global.u64 	[%rd101+768], %rd79;
	st.global.u64 	[%rd101+1024], %rd80;
	st.global.u64 	[%rd101+1280], %rd81;
	st.global.u64 	[%rd101+1536], %rd82;
	st.global.u64 	[%rd101+1792], %rd83;
	st.global.u64 	[%rd101+2048], %rd84;
	st.global.u64 	[%rd101+2304], %rd85;
	st.global.u64 	[%rd101+2560], %rd86;
	st.global.u64 	[%rd101+2816], %rd87;
	st.global.u64 	[%rd101+3072], %rd88;
	st.global.u64 	[%rd101+3328], %rd89;
	st.global.u64 	[%rd101+3584], %rd90;
	st.global.u64 	[%rd101+3840], %rd91;
	st.global.u64 	[%rd101+4096], %rd92;
	st.global.u64 	[%rd101+4352], %rd93;
	st.global.u64 	[%rd101+4608], %rd94;
	st.global.u64 	[%rd101+4864], %rd95;
	st.global.u64 	[%rd101+5120], %rd96;
	st.global.u64 	[%rd101+5376], %rd97;
	st.global.u64 	[%rd101+5632], %rd98;
	st.global.u64 	[%rd101+5888], %rd99;
	bra.uni 	$L__BB5_166;
$L__BB5_35:
	setp.eq.s32 	%p2, %r3, 0;
	@%p2 bra 	$L__BB5_166;
	cvt.u64.u32 	%rd9, %r2;
	mul.wide.u32 	%rd18, %r2, 4;
	add.s64 	%rd19, %rd2, %rd18;
	mov.u32 	%r74, %tid.x;
	ld.global.u32 	%r829, [%rd19];
	and.b32  	%r241, %r74, 31;
	and.b32  	%r242, %r74, 992;
	mul.lo.s32 	%r243, %r242, 24;
	or.b32  	%r76, %r243, %r241;
	setp.ge.u32 	%p3, %r76, %r3;
	shl.b32 	%r244, %r76, 2;
	cvt.u64.u32 	%rd20, %r244;
	add.s64 	%rd10, %rd19, %rd20;
	mov.u32 	%r806, %r829;
	@%p3 bra 	$L__BB5_38;
	ld.global.u32 	%r806, [%rd10];
$L__BB5_38:
	add.s32 	%r79, %r76, 32;
	setp.ge.u32 	%p4, %r79, %r3;
	mov.u32 	%r807, %r829;
	@%p4 bra 	$L__BB5_40;
	ld.global.u32 	%r807, [%rd10+128];
$L__BB5_40:
	add.s32 	%r82, %r76, 64;
	setp.ge.u32 	%p5, %r82, %r3;
	mov.u32 	%r808, %r829;
	@%p5 bra 	$L__BB5_42;
	ld.global.u32 	%r808, [%rd10+256];
$L__BB5_42:
	add.s32 	%r85, %r76, 96;
	setp.ge.u32 	%p6, %r85, %r3;
	mov.u32 	%r809, %r829;
	@%p6 bra 	$L__BB5_44;
	ld.global.u32 	%r809, [%rd10+384];
$L__BB5_44:
	add.s32 	%r88, %r76, 128;
	setp.ge.u32 	%p7, %r88, %r3;
	mov.u32 	%r810, %r829;
	@%p7 bra 	$L__BB5_46;
	ld.global.u32 	%r810, [%rd10+512];
$L__BB5_46:
	add.s32 	%r91, %r76, 160;
	setp.ge.u32 	%p8, %r91, %r3;
	mov.u32 	%r811, %r829;
	@%p8 bra 	$L__BB5_48;
	ld.global.u32 	%r811, [%rd10+640];
$L__BB5_48:
	add.s32 	%r94, %r76, 192;
	setp.ge.u32 	%p9, %r94, %r3;
	mov.u32 	%r812, %r829;
	@%p9 bra 	$L__BB5_50;
	ld.global.u32 	%r812, [%rd10+768];
$L__BB5_50:
	add.s32 	%r97, %r76, 224;
	setp.ge.u32 	%p10, %r97, %r3;
	mov.u32 	%r813, %r829;
	@%p10 bra 	$L__BB5_52;
	ld.global.u32 	%r813, [%rd10+896];
$L__BB5_52:
	add.s32 	%r100, %r76, 256;
	setp.ge.u32 	%p11, %r100, %r3;
	mov.u32 	%r814, %r829;
	@%p11 bra 	$L__BB5_54;
	ld.global.u32 	%r814, [%rd10+1024];
$L__BB5_54:
	add.s32 	%r103, %r76, 288;
	setp.ge.u32 	%p12, %r103, %r3;
	mov.u32 	%r815, %r829;
	@%p12 bra 	$L__BB5_56;
	ld.global.u32 	%r815, [%rd10+1152];
$L__BB5_56:
	add.s32 	%r106, %r76, 320;
	setp.ge.u32 	%p13, %r106, %r3;
	mov.u32 	%r816, %r829;
	@%p13 bra 	$L__BB5_58;
	ld.global.u32 	%r816, [%rd10+1280];
$L__BB5_58:
	add.s32 	%r109, %r76, 352;
	setp.ge.u32 	%p14, %r109, %r3;
	mov.u32 	%r817, %r829;
	@%p14 bra 	$L__BB5_60;
	ld.global.u32 	%r817, [%rd10+1408];
$L__BB5_60:
	add.s32 	%r112, %r76, 384;
	setp.ge.u32 	%p15, %r112, %r3;
	mov.u32 	%r818, %r829;
	@%p15 bra 	$L__BB5_62;
	ld.global.u32 	%r818, [%rd10+1536];
$L__BB5_62:
	add.s32 	%r115, %r76, 416;
	setp.ge.u32 	%p16, %r115, %r3;
	mov.u32 	%r819, %r829;
	@%p16 bra 	$L__BB5_64;
	ld.global.u32 	%r819, [%rd10+1664];
$L__BB5_64:
	add.s32 	%r118, %r76, 448;
	setp.ge.u32 	%p17, %r118, %r3;
	mov.u32 	%r820, %r829;
	@%p17 bra 	$L__BB5_66;
	ld.global.u32 	%r820, [%rd10+1792];
$L__BB5_66:
	add.s32 	%r121, %r76, 480;
	setp.ge.u32 	%p18, %r121, %r3;
	mov.u32 	%r821, %r829;
	@%p18 bra 	$L__BB5_68;
	ld.global.u32 	%r821, [%rd10+1920];
$L__BB5_68:
	add.s32 	%r124, %r76, 512;
	setp.ge.u32 	%p19, %r124, %r3;
	mov.u32 	%r822, %r829;
	@%p19 bra 	$L__BB5_70;
	ld.global.u32 	%r822, [%rd10+2048];
$L__BB5_70:
	add.s32 	%r127, %r76, 544;
	setp.ge.u32 	%p20, %r127, %r3;
	mov.u32 	%r823, %r829;
	@%p20 bra 	$L__BB5_72;
	ld.global.u32 	%r823, [%rd10+2176];
$L__BB5_72:
	add.s32 	%r130, %r76, 576;
	setp.ge.u32 	%p21, %r130, %r3;
	mov.u32 	%r824, %r829;
	@%p21 bra 	$L__BB5_74;
	ld.global.u32 	%r824, [%rd10+2304];
$L__BB5_74:
	add.s32 	%r133, %r76, 608;
	setp.ge.u32 	%p22, %r133, %r3;
	mov.u32 	%r825, %r829;
	@%p22 bra 	$L__BB5_76;
	ld.global.u32 	%r825, [%rd10+2432];
$L__BB5_76:
	add.s32 	%r136, %r76, 640;
	setp.ge.u32 	%p23, %r136, %r3;
	mov.u32 	%r826, %r829;
	@%p23 bra 	$L__BB5_78;
	ld.global.u32 	%r826, [%rd10+2560];
$L__BB5_78:
	add.s32 	%r139, %r76, 672;
	setp.ge.u32 	%p24, %r139, %r3;
	mov.u32 	%r827, %r829;
	@%p24 bra 	$L__BB5_80;
	ld.global.u32 	%r827, [%rd10+2688];
$L__BB5_80:
	add.s32 	%r142, %r76, 704;
	setp.ge.u32 	%p25, %r142, %r3;
	mov.u32 	%r828, %r829;
	@%p25 bra 	$L__BB5_82;
	ld.global.u32 	%r828, [%rd10+2816];
$L__BB5_82:
	add.s32 	%r145, %r76, 736;
	setp.ge.u32 	%p26, %r145, %r3;
	@%p26 bra 	$L__BB5_84;
	ld.global.u32 	%r829, [%rd10+2944];
$L__BB5_84:
	// begin inline asm
	mov.u32 %r245, %laneid;
	// end inline asm
	shr.u32 	%r149, %r74, 5;
	mad.lo.s32 	%r246, %r149, 768, %r245;
	shl.b32 	%r247, %r246, 2;
	mov.u32 	%r248, _ZZN3cub18CUB_300001_SM_10006detail4scan16DeviceScanKernelINS2_10policy_hubIimijN4cuda3std3__44plusIvEEE10Policy1000EPiPmNS0_13ScanTileStateIiLb1EEES9_NS0_8NullTypeEjiLb0ESG_EEvT0_T1_T2_iT3_T4_T5_E12temp_storage;
	add.s32 	%r150, %r248, %r247;
	st.shared.u32 	[%r150], %r806;
	st.shared.u32 	[%r150+128], %r807;
	st.shared.u32 	[%r150+256], %r808;
	st.shared.u32 	[%r150+384], %r809;
	st.shared.u32 	[%r150+512], %r810;
	st.shared.u32 	[%r150+640], %r811;
	st.shared.u32 	[%r150+768], %r812;
	st.shared.u32 	[%r150+896], %r813;
	st.shared.u32 	[%r150+1024], %r814;
	st.shared.u32 	[%r150+1152], %r815;
	st.shared.u32 	[%r150+1280], %r816;
	st.shared.u32 	[%r150+1408], %r817;
	st.shared.u32 	[%r150+1536], %r818;
	st.shared.u32 	[%r150+1664], %r819;
	st.shared.u32 	[%r150+1792], %r820;
	st.shared.u32 	[%r150+1920], %r821;
	st.shared.u32 	[%r150+2048], %r822;
	st.shared.u32 	[%r150+2176], %r823;
	st.shared.u32 	[%r150+2304], %r824;
	st.shared.u32 	[%r150+2432], %r825;
	st.shared.u32 	[%r150+2560], %r826;
	st.shared.u32 	[%r150+2688], %r827;
	st.shared.u32 	[%r150+2816], %r828;
	st.shared.u32 	[%r150+2944], %r829;
	bar.warp.sync 	-1;
	mad.lo.s32 	%r151, %r245, 92, %r150;
	ld.shared.v4.u32 	{%r152, %r153, %r154, %r155}, [%r151];
	ld.shared.v4.u32 	{%r156, %r157, %r158, %r159}, [%r151+16];
	ld.shared.v4.u32 	{%r160, %r161, %r162, %r163}, [%r151+32];
	ld.shared.v4.u32 	{%r164, %r165, %r166, %r167}, [%r151+48];
	ld.shared.v4.u32 	{%r168, %r169, %r170, %r171}, [%r151+64];
	ld.shared.v4.u32 	{%r172, %r173, %r174, %r175}, [%r151+80];
	bar.sync 	0;
	setp.ne.s32 	%p27, %r1, 0;
	@%p27 bra 	$L__BB5_88;
	add.s32 	%r448, %r153, %r152;
	add.s32 	%r449, %r154, %r448;
	add.s32 	%r450, %r155, %r449;
	add.s32 	%r451, %r156, %r450;
	add.s32 	%r452, %r157, %r451;
	add.s32 	%r453, %r158, %r452;
	add.s32 	%r454, %r159, %r453;
	add.s32 	%r455, %r160, %r454;
	add.s32 	%r456, %r161, %r455;
	add.s32 	%r457, %r162, %r456;
	add.s32 	%r458, %r163, %r457;
	add.s32 	%r459, %r164, %r458;
	add.s32 	%r460, %r165, %r459;
	add.s32 	%r461, %r166, %r460;
	add.s32 	%r462, %r167, %r461;
	add.s32 	%r463, %r168, %r462;
	add.s32 	%r464, %r169, %r463;
	add.s32 	%r465, %r170, %r464;
	add.s32 	%r466, %r171, %r465;
	add.s32 	%r467, %r172, %r466;
	add.s32 	%r468, %r173, %r467;
	add.s32 	%r469, %r174, %r468;
	add.s32 	%r422, %r175, %r469;
	mov.b32 	%r420, 1;
	mov.b32 	%r445, 0;
	mov.b32 	%r447, -1;
	// begin inline asm
	{  .reg .s32 r0;  .reg .pred p;  shfl.sync.up.b32 r0|p, %r422, %r420, %r445, %r447;  @p add.s32 r0, r0, %r422;  mov.s32 %r418, r0;}
	// end inline asm
	mov.b32 	%r426, 2;
	// begin inline asm
	{  .reg .s32 r0;  .reg .pred p;  shfl.sync.up.b32 r0|p, %r418, %r426, %r445, %r447;  @p add.s32 r0, r0, %r418;  mov.s32 %r424, r0;}
	// end inline asm
	mov.b32 	%r432, 4;
	// begin inline asm
	{  .reg .s32 r0;  .reg .pred p;  shfl.sync.up.b32 r0|p, %r424, %r432, %r445, %r447;  @p add.s32 r0, r0, %r424;  mov.s32 %r430, r0;}
	// end inline asm
	mov.b32 	%r438, 8;
	// begin inline asm
	{  .reg .s32 r0;  .reg .pred p;  shfl.sync.up.b32 r0|p, %r430, %r438, %r445, %r447;  @p add.s32 r0, r0, %r430;  mov.s32 %r436, r0;}
	// end inline asm
	mov.b32 	%r444, 16;
	// begin inline asm
	{  .reg .s32 r0;  .reg .pred p;  shfl.sync.up.b32 r0|p, %r436, %r444, %r445, %r447;  @p add.s32 r0, r0, %r436;  mov.s32 %r442, r0;}
	// end inline asm
	setp.ne.s32 	%p64, %r245, 31;
	@%p64 bra 	$L__BB5_87;
	shl.b32 	%r470, %r149, 2;
	add.s32 	%r472, %r248, %r470;
	st.shared.u32 	[%r472+16], %r442;
$L__BB5_87:
	sub.s32 	%r473, %r442, %r422;
	bar.sync 	0;
	.pragma "used_bytes_mask 4095";
	ld.shared.v4.u32 	{%r474, %r475, %r476, %r477}, [_ZZN3cub18CUB_300001_SM_10006detail4scan16DeviceScanKernelINS2_10policy_hubIimijN4cuda3std3__44plusIvEEE10Policy1000EPiPmNS0_13ScanTileStateIiLb1EEES9_NS0_8NullTypeEjiLb0ESG_EEvT0_T1_T2_iT3_T4_T5_E12temp_storage+16];
	add.s32 	%r478, %r475, %r474;
	setp.eq.s32 	%p65, %r149, 2;
	selp.b32 	%r479, %r478, %r474, %p65;
	add.s32 	%r480, %r478, %r476;
	setp.eq.s32 	%p66, %r149, 3;
	selp.b32 	%r481, %r480, %r479, %p66;
	setp.lt.u32 	%p67, %r74, 32;
	setp.eq.s32 	%p68, %r245, 0;
	selp.b32 	%r482, 0, %r473, %p68;
	add.s32 	%r483, %r481, %r482;
	selp.b32 	%r484, %r473, %r483, %p67;
	setp.eq.s32 	%p69, %r74, 0;
	selp.b32 	%r838, 0, %r484, %p69;
	bra.uni 	$L__BB5_116;
$L__BB5_88:
	add.s32 	%r279, %r153, %r152;
	add.s32 	%r280, %r154, %r279;
	add.s32 	%r281, %r155, %r280;
	add.s32 	%r282, %r156, %r281;
	add.s32 	%r283, %r157, %r282;
	add.s32 	%r284, %r158, %r283;
	add.s32 	%r285, %r159, %r284;
	add.s32 	%r286, %r160, %r285;
	add.s32 	%r287, %r161, %r286;
	add.s32 	%r288, %r162, %r287;
	add.s32 	%r289, %r163, %r288;
	add.s32 	%r290, %r164, %r289;
	add.s32 	%r291, %r165, %r290;
	add.s32 	%r292, %r166, %r291;
	add.s32 	%r293, %r167, %r292;
	add.s32 	%r294, %r168, %r293;
	add.s32 	%r295, %r169, %r294;
	add.s32 	%r296, %r170, %r295;
	add.s32 	%r297, %r171, %r296;
	add.s32 	%r298, %r172, %r297;
	add.s32 	%r299, %r173, %r298;
	add.s32 	%r300, %r174, %r299;
	add.s32 	%r253, %r175, %r300;
	mov.b32 	%r251, 1;
	mov.b32 	%r276, 0;
	mov.b32 	%r278, -1;
	// begin inline asm
	{  .reg .s32 r0;  .reg .pred p;  shfl.sync.up.b32 r0|p, %r253, %r251, %r276, %r278;  @p add.s32 r0, r0, %r253;  mov.s32 %r249, r0;}
	// end inline asm
	mov.b32 	%r257, 2;
	// begin inline asm
	{  .reg .s32 r0;  .reg .pred p;  shfl.sync.up.b32 r0|p, %r249, %r257, %r276, %r278;  @p add.s32 r0, r0, %r249;  mov.s32 %r255, r0;}
	// end inline asm
	mov.b32 	%r263, 4;
	// begin inline asm
	{  .reg .s32 r0;  .reg .pred p;  shfl.sync.up.b32 r0|p, %r255, %r263, %r276, %r278;  @p add.s32 r0, r0, %r255;  mov.s32 %r261, r0;}
	// end inline asm
	mov.b32 	%r269, 8;
	// begin inline asm
	{  .reg .s32 r0;  .reg .pred p;  shfl.sync.up.b32 r0|p, %r261, %r269, %r276, %r278;  @p add.s32 r0, r0, %r261;  mov.s32 %r267, r0;}
	// end inline asm
	mov.b32 	%r275, 16;
	// begin inline asm
	{  .reg .s32 r0;  .reg .pred p;  shfl.sync.up.b32 r0|p, %r267, %r275, %r276, %r278;  @p add.s32 r0, r0, %r267;  mov.s32 %r273, r0;}
	// end inline asm
	setp.ne.s32 	%p28, %r245, 31;
	@%p28 bra 	$L__BB5_90;
	shl.b32 	%r301, %r149, 2;
	mov.u32 	%r302, _ZZN3cub18CUB_300001_SM_10006detail4scan16DeviceScanKernelINS2_10policy_hubIimijN4cuda3std3__44plusIvEEE10Policy1000EPiPmNS0_13ScanTileStateIiLb1EEES9_NS0_8NullTypeEjiLb0ESG_EEvT0_T1_T2_iT3_T4_T5_E12temp_storage;
	add.s32 	%r303, %r302, %r301;
	st.shared.u32 	[%r303+16], %r273;
$L__BB5_90:
	sub.s32 	%r304, %r273, %r253;
	bar.sync 	0;
	ld.shared.v4.u32 	{%r305, %r306, %r307, %r308}, [_ZZN3cub18CUB_300001_SM_10006detail4scan16DeviceScanKernelINS2_10policy_hubIimijN4cuda3std3__44plusIvEEE10Policy1000EPiPmNS0_13ScanTileStateIiLb1EEES9_NS0_8NullTypeEjiLb0ESG_EEvT0_T1_T2_iT3_T4_T5_E12temp_storage+16];
	add.s32 	%r309, %r306, %r305;
	setp.eq.s32 	%p29, %r149, 2;
	selp.b32 	%r310, %r309, %r305, %p29;
	add.s32 	%r311, %r309, %r307;
	setp.eq.s32 	%p30, %r149, 3;
	selp.b32 	%r312, %r311, %r310, %p30;
	add.s32 	%r181, %r311, %r308;
	setp.gt.u32 	%p31, %r74, 31;
	setp.lt.u32 	%p32, %r74, 32;
	setp.eq.s32 	%p33, %r245, 0;
	selp.b32 	%r313, 0, %r304, %p33;
	add.s32 	%r837, %r312, %r313;
	selp.b32 	%r183, %r304, %r837, %p32;
	@%p31 bra 	$L__BB5_115;
	setp.ne.s32 	%p34, %r74, 0;
	mul.wide.s32 	%rd21, %r1, 8;
	add.s64 	%rd11, %rd3, %rd21;
	@%p34 bra 	$L__BB5_93;
	st.shared.u32 	[_ZZN3cub18CUB_300001_SM_10006detail4scan16DeviceScanKernelINS2_10policy_hubIimijN4cuda3std3__44plusIvEEE10Policy1000EPiPmNS0_13ScanTileStateIiLb1EEES9_NS0_8NullTypeEjiLb0ESG_EEvT0_T1_T2_iT3_T4_T5_E12temp_storage+12], %r181;
	add.s64 	%rd22, %rd11, 256;
	mov.b32 	%r314, 100;
	// begin inline asm
	st.relaxed.gpu.v2.u32 [%rd22], {%r314, %r181};
	// end inline asm
$L__BB5_93:
	not.b32 	%r316, %r74;
	add.s32 	%r834, %r1, %r316;
	mov.u32 	%r185, %nctaid.x;
	setp.gt.u32 	%p35, %r185, 499;
	@%p35 bra 	$L__BB5_95;
	membar.cta;
	bra.uni 	$L__BB5_96;
$L__BB5_95:
	mov.b32 	%r317, 1245;
	// begin inline asm
	nanosleep.u32 %r317;
	// end inline asm
$L__BB5_96:
	mul.wide.s32 	%rd24, %r834, 8;
	add.s64 	%rd25, %rd3, %rd24;
	add.s64 	%rd23, %rd25, 256;
	// begin inline asm
	ld.relaxed.gpu.v2.u32 {%r835, %r831}, [%rd23];
	// end inline asm
$L__BB5_97:
	setp.eq.s32 	%p36, %r835, 99;
	mov.b32 	%r320, -1;
	vote.sync.any.pred 	%p37, %p36, %r320;
	not.pred 	%p38, %p37;
	@%p38 bra 	$L__BB5_102;
	@%p35 bra 	$L__BB5_100;
	membar.cta;
	bra.uni 	$L__BB5_101;
$L__BB5_100:
	mov.b32 	%r415, 648;
	// begin inline asm
	nanosleep.u32 %r415;
	// end inline asm
$L__BB5_101:
	// begin inline asm
	ld.relaxed.gpu.v2.u32 {%r835, %r831}, [%rd23];
	// end inline asm
	bra.uni 	$L__BB5_97;
$L__BB5_102:
	setp.eq.s32 	%p39, %r835, 101;
	mov.b32 	%r347, -1;
	vote.sync.ballot.b32 	%r348, %p39, %r347;
	// begin inline asm
	mov.u32 %r322, %lanemask_ge;
	// end inline asm
	and.b32  	%r349, %r348, %r322;
	or.b32  	%r350, %r349, -2147483648;
	add.s32 	%r351, %r350, -1;
	not.b32 	%r352, %r350;
	and.b32  	%r353, %r352, %r351;
	popc.b32 	%r326, %r353;
	mov.b32 	%r325, 1;
	// begin inline asm
	shfl.sync.down.b32 %r323, %r831, %r325, %r326, %r347;
	// end inline asm
	setp.lt.s32 	%p41, %r245, %r326;
	selp.b32 	%r354, %r323, 0, %p41;
	add.s32 	%r329, %r354, %r831;
	mov.b32 	%r330, 2;
	// begin inline asm
	shfl.sync.down.b32 %r328, %r329, %r330, %r326, %r347;
	// end inline asm
	add.s32 	%r355, %r245, 2;
	setp.gt.s32 	%p42, %r355, %r326;
	selp.b32 	%r356, 0, %r328, %p42;
	add.s32 	%r334, %r329, %r356;
	mov.b32 	%r335, 4;
	// begin inline asm
	shfl.sync.down.b32 %r333, %r334, %r335, %r326, %r347;
	// end inline asm
	add.s32 	%r195, %r245, 4;
	setp.gt.s32 	%p43, %r195, %r326;
	selp.b32 	%r357, 0, %r333, %p43;
	add.s32 	%r339, %r334, %r357;
	mov.b32 	%r340, 8;
	// begin inline asm
	shfl.sync.down.b32 %r338, %r339, %r340, %r326, %r347;
	// end inline asm
	add.s32 	%r358, %r245, 8;
	setp.gt.s32 	%p44, %r358, %r326;
	selp.b32 	%r359, 0, %r338, %p44;
	add.s32 	%r344, %r339, %r359;
	mov.b32 	%r345, 16;
	// begin inline asm
	shfl.sync.down.b32 %r343, %r344, %r345, %r326, %r347;
	// end inline asm
	add.s32 	%r360, %r245, 16;
	setp.gt.s32 	%p45, %r360, %r326;
	selp.b32 	%r361, 0, %r343, %p45;
	add.s32 	%r832, %r344, %r361;
	add.s64 	%rd13, %rd3, 256;
$L__BB5_103:
	setp.ne.s32 	%p46, %r835, 101;
	mov.b32 	%r362, -1;
	vote.sync.all.pred 	%p47, %p46, %r362;
	not.pred 	%p48, %p47;
	@%p48 bra 	$L__BB5_111;
	mul.wide.s32 	%rd28, %r834, 8;
	add.s64 	%rd29, %rd13, %rd28;
	add.s64 	%rd27, %rd29, -256;
	// begin inline asm
	ld.relaxed.gpu.v2.u32 {%r835, %r836}, [%rd27];
	// end inline asm
$L__BB5_105:
	setp.eq.s32 	%p52, %r835, 99;
	mov.b32 	%r370, -1;
	vote.sync.any.pred 	%p53, %p52, %r370;
	not.pred 	%p54, %p53;
	@%p54 bra 	$L__BB5_110;
	@%p35 bra 	$L__BB5_108;
	membar.cta;
	bra.uni 	$L__BB5_109;
$L__BB5_108:
	mov.b32 	%r412, 648;
	// begin inline asm
	nanosleep.u32 %r412;
	// end inline asm
$L__BB5_109:
	// begin inline asm
	ld.relaxed.gpu.v2.u32 {%r835, %r836}, [%rd27];
	// end inline asm
	bra.uni 	$L__BB5_105;
$L__BB5_110:
	setp.eq.s32 	%p55, %r835, 101;
	mov.b32 	%r396, -1;
	vote.sync.ballot.b32 	%r397, %p55, %r396;
	and.b32  	%r398, %r397, %r322;
	or.b32  	%r399, %r398, -2147483648;
	add.s32 	%r400, %r399, -1;
	not.b32 	%r401, %r399;
	and.b32  	%r402, %r401, %r400;
	popc.b32 	%r375, %r402;
	mov.b32 	%r374, 1;
	// begin inline asm
	shfl.sync.down.b32 %r372, %r836, %r374, %r375, %r396;
	// end inline asm
	setp.lt.s32 	%p57, %r245, %r375;
	selp.b32 	%r403, %r372, 0, %p57;
	add.s32 	%r378, %r403, %r836;
	mov.b32 	%r379, 2;
	// begin inline asm
	shfl.sync.down.b32 %r377, %r378, %r379, %r375, %r396;
	// end inline asm
	add.s32 	%r404, %r245, 2;
	setp.gt.s32 	%p58, %r404, %r375;
	selp.b32 	%r405, 0, %r377, %p58;
	add.s32 	%r383, %r378, %r405;
	mov.b32 	%r384, 4;
	// begin inline asm
	shfl.sync.down.b32 %r382, %r383, %r384, %r375, %r396;
	// end inline asm
	setp.gt.s32 	%p59, %r195, %r375;
	selp.b32 	%r406, 0, %r382, %p59;
	add.s32 	%r388, %r383, %r406;
	mov.b32 	%r389, 8;
	// begin inline asm
	shfl.sync.down.b32 %r387, %r388, %r389, %r375, %r396;
	// end inline asm
	add.s32 	%r407, %r245, 8;
	setp.gt.s32 	%p60, %r407, %r375;
	selp.b32 	%r408, 0, %r387, %p60;
	add.s32 	%r393, %r388, %r408;
	mov.b32 	%r394, 16;
	// begin inline asm
	shfl.sync.down.b32 %r392, %r393, %r394, %r375, %r396;
	// end inline asm
	add.s32 	%r409, %r245, 16;
	setp.gt.s32 	%p61, %r409, %r375;
	selp.b32 	%r410, 0, %r392, %p61;
	add.s32 	%r411, %r410, %r832;
	add.s32 	%r832, %r411, %r393;
	add.s32 	%r834, %r834, -32;
	bra.uni 	$L__BB5_103;
$L__BB5_111:
	@%p34 bra 	$L__BB5_113;
	add.s32 	%r365, %r832, %r181;
	add.s64 	%rd26, %rd11, 256;
	mov.b32 	%r364, 101;
	// begin inline asm
	st.relaxed.gpu.v2.u32 [%rd26], {%r364, %r365};
	// end inline asm
	st.shared.u32 	[_ZZN3cub18CUB_300001_SM_10006detail4scan16DeviceScanKernelINS2_10policy_hubIimijN4cuda3std3__44plusIvEEE10Policy1000EPiPmNS0_13ScanTileStateIiLb1EEES9_NS0_8NullTypeEjiLb0ESG_EEvT0_T1_T2_iT3_T4_T5_E12temp_storage+4], %r832;
	st.shared.u32 	[_ZZN3cub18CUB_300001_SM_10006detail4scan16DeviceScanKernelINS2_10policy_hubIimijN4cuda3std3__44plusIvEEE10Policy1000EPiPmNS0_13ScanTileStateIiLb1EEES9_NS0_8NullTypeEjiLb0ESG_EEvT0_T1_T2_iT3_T4_T5_E12temp_storage+8], %r365;
$L__BB5_113:
	setp.ne.s32 	%p50, %r245, 0;
	mov.u32 	%r837, %r183;
	@%p50 bra 	$L__BB5_115;
	st.shared.u32 	[_ZZN3cub18CUB_300001_SM_10006detail4scan16DeviceScanKernelINS2_10policy_hubIimijN4cuda3std3__44plusIvEEE10Policy1000EPiPmNS0_13ScanTileStateIiLb1EEES9_NS0_8NullTypeEjiLb0ESG_EEvT0_T1_T2_iT3_T4_T5_E12temp_storage+36], %r832;
	mov.u32 	%r837, %r832;
$L__BB5_115:
	bar.sync 	0;
	setp.eq.s32 	%p51, %r74, 0;
	ld.shared.u32 	%r366, [_ZZN3cub18CUB_300001_SM_10006detail4scan16DeviceScanKernelINS2_10policy_hubIimijN4cuda3std3__44plusIvEEE10Policy1000EPiPmNS0_13ScanTileStateIiLb1EEES9_NS0_8NullTypeEjiLb0ESG_EEvT0_T1_T2_iT3_T4_T5_E12temp_storage+36];
	selp.b32 	%r367, 0, %r366, %p51;
	add.s32 	%r838, %r367, %r837;
$L__BB5_116:
	add.s32 	%r485, %r838, %r152;
	add.s32 	%r486, %r153, %r485;
	add.s32 	%r487, %r154, %r486;
	add.s32 	%r488, %r155, %r487;
	add.s32 	%r489, %r156, %r488;
	add.s32 	%r490, %r157, %r489;
	add.s32 	%r491, %r158, %r490;
	add.s32 	%r492, %r159, %r491;
	add.s32 	%r493, %r160, %r492;
	add.s32 	%r494, %r161, %r493;
	add.s32 	%r495, %r162, %r494;
	add.s32 	%r496, %r163, %r495;
	add.s32 	%r497, %r164, %r496;
	add.s32 	%r498, %r165, %r497;
	add.s32 	%r499, %r166, %r498;
	add.s32 	%r500, %r167, %r499;
	add.s32 	%r501, %r168, %r500;
	add.s32 	%r502, %r169, %r501;
	add.s32 	%r503, %r170, %r502;
	add.s32 	%r504, %r171, %r503;
	add.s32 	%r505, %r172, %r504;
	add.s32 	%r506, %r173, %r505;
	add.s32 	%r507, %r174, %r506;
	add.s32 	%r508, %r175, %r507;
	bar.sync 	0;
	st.shared.v4.u32 	[%r151], {%r485, %r486, %r487, %r488};
	st.shared.v4.u32 	[%r151+16], {%r489, %r490, %r491, %r492};
	st.shared.v4.u32 	[%r151+32], {%r493, %r494, %r495, %r496};
	st.shared.v4.u32 	[%r151+48], {%r497, %r498, %r499, %r500};
	st.shared.v4.u32 	[%r151+64], {%r501, %r502, %r503, %r504};
	st.shared.v4.u32 	[%r151+80], {%r505, %r506, %r507, %r508};
	bar.warp.sync 	-1;
	ld.shared.u32 	%r213, [%r150];
	ld.shared.u32 	%r214, [%r150+128];
	ld.shared.u32 	%r215, [%r150+256];
	ld.shared.u32 	%r216, [%r150+384];
	ld.shared.u32 	%r217, [%r150+512];
	ld.shared.u32 	%r218, [%r150+640];
	ld.shared.u32 	%r219, [%r150+768];
	ld.shared.u32 	%r220, [%r150+896];
	ld.shared.u32 	%r221, [%r150+1024];
	ld.shared.u32 	%r222, [%r150+1152];
	ld.shared.u32 	%r223, [%r150+1280];
	ld.shared.u32 	%r224, [%r150+1408];
	ld.shared.u32 	%r225, [%r150+1536];
	ld.shared.u32 	%r226, [%r150+1664];
	ld.shared.u32 	%r227, [%r150+1792];
	ld.shared.u32 	%r228, [%r150+1920];
	ld.shared.u32 	%r229, [%r150+2048];
	ld.shared.u32 	%r230, [%r150+2176];
	ld.shared.u32 	%r231, [%r150+2304];
	ld.shared.u32 	%r232, [%r150+2432];
	ld.shared.u32 	%r233, [%r150+2560];
	ld.shared.u32 	%r234, [%r150+2688];
	ld.shared.u32 	%r235, [%r150+2816];
	ld.shared.u32 	%r236, [%r150+2944];
	setp.ne.s32 	%p70, %r74, 0;
	@%p70 bra 	$L__BB5_118;
	st.volatile.shared.u32 	[_ZZN3cub18CUB_300001_SM_10006detail4scan16DeviceScanKernelINS2_10policy_hubIimijN4cuda3std3__44plusIvEEE10Policy1000EPiPmNS0_13ScanTileStateIiLb1EEES9_NS0_8NullTypeEjiLb0ESG_EEvT0_T1_T2_iT3_T4_T5_E12temp_storage+12288], %r3;
$L__BB5_118:
	ld.param.u64 	%rd102, [_ZN3cub18CUB_300001_SM_10006detail4scan16DeviceScanKernelINS2_10policy_hubIimijN4cuda3std3__44plusIvEEE10Policy1000EPiPmNS0_13ScanTileStateIiLb1EEES9_NS0_8NullTypeEjiLb0ESG_EEvT0_T1_T2_iT3_T4_T5__param_1];
	bar.sync 	0;
	ld.volatile.shared.u32 	%r237, [_ZZN3cub18CUB_300001_SM_10006detail4scan16DeviceScanKernelINS2_10policy_hubIimijN4cuda3std3__44plusIvEEE10Policy1000EPiPmNS0_13ScanTileStateIiLb1EEES9_NS0_8NullTypeEjiLb0ESG_EEvT0_T1_T2_iT3_T4_T5_E12temp_storage+12288];
	setp.ge.s32 	%p71, %r76, %r237;
	cvt.u64.u32 	%rd32, %r76;
	add.s64 	%rd33, %rd32, %rd9;
	cvta.to.global.u64 	%rd34, %rd102;
	shl.b64 	%rd35, %rd33, 3;
	add.s64 	%rd15, %rd34, %rd35;
	@%p71 bra 	$L__BB5_120;
	cvt.s64.s32 	%rd36, %r213;
	st.global.u64 	[%rd15], %rd36;
$L__BB5_120:
	setp.ge.s32 	%p72, %r79, %r237;
	@%p72 bra 	$L__BB5_122;
	cvt.s64.s32 	%rd37, %r214;
	st.global.u64 	[%rd15+256], %rd37;
$L__BB5_122:
	setp.ge.s32 	%p73, %r82, %r237;
	@%p73 bra 	$L__BB5_124;
	cvt.s64.s32 	%rd38, %r215;
	st.global.u64 	[%rd15+512], %rd38;
$L__BB5_124:
	setp.ge.s32 	%p74, %r85, %r237;
	@%p74 bra 	$L__BB5_126;
	cvt.s64.s32 	%rd39, %r216;
	st.global.u64 	[%rd15+768], %rd39;
$L__BB5_126:
	setp.ge.s32 	%p75, %r88, %r237;
	@%p75 bra 	$L__BB5_128;
	cvt.s64.s32 	%rd40, %r217;
	st.global.u64 	[%rd15+1024], %rd40;
$L__BB5_128:
	setp.ge.s32 	%p76, %r91, %r237;
	@%p76 bra 	$L__BB5_130;
	cvt.s64.s32 	%rd41, %r218;
	st.global.u64 	[%rd15+1280], %rd41;
$L__BB5_130:
	setp.ge.s32 	%p77, %r94, %r237;
	@%p77 bra 	$L__BB5_132;
	cvt.s64.s32 	%rd42, %r219;
	st.global.u64 	[%rd15+1536], %rd42;
$L__BB5_132:
	setp.ge.s32 	%p78, %r97, %r237;
	@%p78 bra 	$L__BB5_134;
	cvt.s64.s32 	%rd43, %r220;
	st.global.u64 	[%rd15+1792], %rd43;
$L__BB5_134:
	setp.ge.s32 	%p79, %r100, %r237;
	@%p79 bra 	$L__BB5_136;
	cvt.s64.s32 	%rd44, %r221;
	st.global.u64 	[%rd15+2048], %rd44;
$L__BB5_136:
	setp.ge.s32 	%p80, %r103, %r237;
	@%p80 bra 	$L__BB5_138;
	cvt.s64.s32 	%rd45, %r222;
	st.global.u64 	[%rd15+2304], %rd45;
$L__BB5_138:
	setp.ge.s32 	%p81, %r106, %r237;
	@%p81 bra 	$L__BB5_140;
	cvt.s64.s32 	%rd46, %r223;
	st.global.u64 	[%rd15+2560], %rd46;
$L__BB5_140:
	setp.ge.s32 	%p82, %r109, %r237;
	@%p82 bra 	$L__BB5_142;
	cvt.s64.s32 	%rd47, %r224;
	st.global.u64 	[%rd15+2816], %rd47;
$L__BB5_142:
	setp.ge.s32 	%p83, %r112, %r237;
	@%p83 bra 	$L__BB5_144;
	cvt.s64.s32 	%rd48, %r225;
	st.global.u64 	[%rd15+3072], %rd48;
$L__BB5_144:
	setp.ge.s32 	%p84, %r115, %r237;
	@%p84 bra 	$L__BB5_146;
	cvt.s64.s32 	%rd49, %r226;
	st.global.u64 	[%rd15+3328], %rd49;
$L__BB5_146:
	setp.ge.s32 	%p85, %r118, %r237;
	@%p85 bra 	$L__BB5_148;
	cvt.s64.s32 	%rd50, %r227;
	st.global.u64 	[%rd15+3584], %rd50;
$L__BB5_148:
	setp.ge.s32 	%p86, %r121, %r237;
	@%p86 bra 	$L__BB5_150;
	cvt.s64.s32 	%rd51, %r228;
	st.global.u64 	[%rd15+3840], %rd51;
$L__BB5_150:
	setp.ge.s32 	%p87, %r124, %r237;
	@%p87 bra 	$L__BB5_152;
	cvt.s64.s32 	%rd52, %r229;
	st.global.u64 	[%rd15+4096], %rd52;
$L__BB5_152:
	setp.ge.s32 	%p88, %r127, %r237;
	@%p88 bra 	$L__BB5_154;
	cvt.s64.s32 	%rd53, %r230;
	st.global.u64 	[%rd15+4352], %rd53;
$L__BB5_154:
	setp.ge.s32 	%p89, %r130, %r237;
	@%p89 bra 	$L__BB5_156;
	cvt.s64.s32 	%rd54, %r231;
	st.global.u64 	[%rd15+4608], %rd54;
$L__BB5_156:
	setp.ge.s32 	%p90, %r133, %r237;
	@%p90 bra 	$L__BB5_158;
	cvt.s64.s32 	%rd55, %r232;
	st.global.u64 	[%rd15+4864], %rd55;
$L__BB5_158:
	setp.ge.s32 	%p91, %r136, %r237;
	@%p91 bra 	$L__BB5_160;
	cvt.s64.s32 	%rd56, %r233;
	st.global.u64 	[%rd15+5120], %rd56;
$L__BB5_160:
	setp.ge.s32 	%p92, %r139, %r237;
	@%p92 bra 	$L__BB5_162;
	cvt.s64.s32 	%rd57, %r234;
	st.global.u64 	[%rd15+5376], %rd57;
$L__BB5_162:
	setp.ge.s32 	%p93, %r142, %r237;
	@%p93 bra 	$L__BB5_164;
	cvt.s64.s32 	%rd58, %r235;
	st.global.u64 	[%rd15+5632], %rd58;
$L__BB5_164:
	setp.ge.s32 	%p94, %r145, %r237;
	@%p94 bra 	$L__BB5_166;
	cvt.s64.s32 	%rd59, %r236;
	st.global.u64 	[%rd15+5888], %rd59;
$L__BB5_166:
	ret;

}


// ===== COMPILED SASS (sm_100) =====

	.target	sm_100

	.elftype	@"ET_EXEC"


//--------------------- .note.nv.tkinfo           --------------------------
	.section	.note.nv.tkinfo,"",@"SHT_NOTE"
	.sectionflags	@"SHF_NOTE_NV_TKINFO"
	.tkinfo
        /*0018*/ 	.word	0x00000002
        /*0030*/ 	.string	""
        /*0030*/ 	.string	"ptxas"
        /*0030*/ 	.string	"Cuda compilation tools, release 13.0, V13.0.88"
        /*0030*/ 	.string	"Build cuda_13.0.r13.0/compiler.36424714_0"
        /*0030*/ 	.string	"-arch sm_100 -m 64 "



//--------------------- .note.nv.cuinfo           --------------------------
	.section	.note.nv.cuinfo,"",@"SHT_NOTE"
	.sectionflags	@"SHF_NOTE_NV_CUINFO"
        /*0018*/ 	.short	0x0002
        /*001a*/ 	.short	0x0064
        /*001c*/ 	.short	0x0082
	.zero		2


//--------------------- .nv.info                  --------------------------
	.section	.nv.info,"",@"SHT_CUDA_INFO"
	.align	4


	//----- nvinfo : EIATTR_REGCOUNT
	.align		4
        /*0000*/ 	.byte	0x04, 0x2f
        /*0002*/ 	.short	(.L_42 - .L_41)
	.align		4
.L_41:
        /*0004*/ 	.word	index@(_Z23compute_output_size_gpuP10ulonglong2PiiS0_PjiS1_)
        /*0008*/ 	.word	0x00000024


	//----- nvinfo : EIATTR_FRAME_SIZE
	.align		4
.L_42:
        /*000c*/ 	.byte	0x04, 0x11
        /*000e*/ 	.short	(.L_44 - .L_43)
	.align		4
.L_43:
        /*0010*/ 	.word	index@(_Z23compute_output_size_gpuP10ulonglong2PiiS0_PjiS1_)
        /*0014*/ 	.word	0x00000008


	//----- nvinfo : EIATTR_REGCOUNT
	.align		4
.L_44:
        /*0018*/ 	.byte	0x04, 0x2f
        /*001a*/ 	.short	(.L_46 - .L_45)
	.align		4
.L_45:
        /*001c*/ 	.word	index@(_Z15output_next_gpuP10ulonglong2PiiS0_PjPmS0_S2_S1_ii)
        /*0020*/ 	.word	0x00000020


	//----- nvinfo : EIATTR_FRAME_SIZE
	.align		4
.L_46:
        /*0024*/ 	.byte	0x04, 0x11
        /*0026*/ 	.short	(.L_48 - .L_47)
	.align		4
.L_47:
        /*0028*/ 	.word	index@(_Z15output_next_gpuP10ulonglong2PiiS0_PjPmS0_S2_S1_ii)
        /*002c*/ 	.word	0x00000000


	//----- nvinfo : EIATTR_REGCOUNT
	.align		4
.L_48:
        /*0030*/ 	.byte	0x04, 0x2f
        /*0032*/ 	.short	(.L_50 - .L_49)
	.align		4
.L_49:
        /*0034*/ 	.word	index@(_Z16search_range_gpuPmiiiS_)
        /*0038*/ 	.word	0x00000013


	//----- nvinfo : EIATTR_FRAME_SIZE
	.align		4
.L_50:
        /*003c*/ 	.byte	0x04, 0x11
        /*003e*/ 	.short	(.L_52 - .L_51)
	.align		4
.L_51:
        /*0040*/ 	.word	index@(_Z16search_range_gpuPmiiiS_)
        /*0044*/ 	.word	0x00000000


	//----- nvinfo : EIATTR_REGCOUNT
	.align		4
.L_52:
        /*0048*/ 	.byte	0x04, 0x2f
        /*004a*/ 	.short	(.L_54 - .L_53)
	.align		4
.L_53:
        /*004c*/ 	.word	index@(_ZN3cub18CUB_300001_SM_10006detail11EmptyKernelIvEEvv)
        /*0050*/ 	.word	0x00000004


	//----- nvinfo : EIATTR_FRAME_SIZE
	.align		4
.L_54:
        /*0054*/ 	.byte	0x04, 0x11
        /*0056*/ 	.short	(.L_56 - .L_55)
	.align		4
.L_55:
        /*0058*/ 	.word	index@(_ZN3cub18CUB_300001_SM_10006detail11EmptyKernelIvEEvv)
        /*005c*/ 	.word	0x00000000


	//----- nvinfo : EIATTR_REGCOUNT
	.align		4
.L_56:
        /*0060*/ 	.byte	0x04, 0x2f
        /*0062*/ 	.short	(.L_58 - .L_57)
	.align		4
.L_57:
        /*0064*/ 	.word	index@(_ZN3cub18CUB_300001_SM_10006detail4scan20DeviceScanInitKernelINS0_13ScanTileStateIiLb1EEEEEvT_i)
        /*0068*/ 	.word	0x00000008


	//----- nvinfo : EIATTR_FRAME_SIZE
	.align		4
.L_58:
        /*006c*/ 	.byte	0x04, 0x11
        /*006e*/ 	.short	(.L_60 - .L_59)
	.align		4
.L_59:
        /*0070*/ 	.word	index@(_ZN3cub18CUB_300001_SM_10006detail4scan20DeviceScanInitKernelINS0_13ScanTileStateIiLb1EEEEEvT_i)
        /*0074*/ 	.word	0x00000000


	//----- nvinfo : EIATTR_REGCOUNT
	.align		4
.L_60:
        /*0078*/ 	.byte	0x04, 0x2f
        /*007a*/ 	.short	(.L_62 - .L_61)
	.align		4
.L_61:
        /*007c*/ 	.word	index@(_ZN3cub18CUB_300001_SM_10006detail4scan16DeviceScanKernelINS2_10policy_hubIimijN4cuda3std3__44plusIvEEE10Policy1000EPiPmNS0_13ScanTileStateIiLb1EEES9_NS0_8NullTypeEjiLb0ESG_EEvT0_T1_T2_iT3_T4_T5_)
        /*0080*/ 	.word	0x00000040


	//----- nvinfo : EIATTR_FRAME_SIZE
	.align		4
.L_62:
        /*0084*/ 	.byte	0x04, 0x11
        /*0086*/ 	.short	(.L_64 - .L_63)
	.align		4
.L_63:
        /*0088*/ 	.word	index@(_ZN3cub18CUB_300001_SM_10006detail4scan16DeviceScanKernelINS2_10policy_hubIimijN4cuda3std3__44plusIvEEE10Policy1000EPiPmNS0_13ScanTileStateIiLb1EEES9_NS0_8NullTypeEjiLb0ESG_EEvT0_T1_T2_iT3_T4_T5_)
        /*008c*/ 	.word	0x00000000


	//----- nvinfo : EIATTR_MIN_STACK_SIZE
	.align		4
.L_64:
        /*0090*/ 	.byte	0x04, 0x12
        /*0092*/ 	.short	(.L_66 - .L_65)
	.align		4
.L_65:
        /*0094*/ 	.word	index@(_ZN3cub18CUB_300001_SM_10006detail4scan16DeviceScanKernelINS2_10policy_hubIimijN4cuda3std3__44plusIvEEE10Policy1000EPiPmNS0_13ScanTileStateIiLb1EEES9_NS0_8NullTypeEjiLb0ESG_EEvT0_T1_T2_iT3_T4_T5_)
        /*0098*/ 	.word	0x00000000


	//----- nvinfo : EIATTR_MIN_STACK_SIZE
	.align		4
.L_66:
        /*009c*/ 	.byte	0x04, 0x12
        /*009e*/ 	.short	(.L_68 - .L_67)
	.align		4
.L_67:
        /*00a0*/ 	.word	index@(_ZN3cub18CUB_300001_SM_10006detail4scan20DeviceScanInitKernelINS0_13ScanTileStateIiLb1EEEEEvT_i)
        /*00a4*/ 	.word	0x00000000


	//----- nvinfo : EIATTR_MIN_STACK_SIZE
	.align		4
.L_68:
        /*00a8*/ 	.byte	0x04, 0x12
        /*00aa*/ 	.short	(.L_70 - .L_69)
	.align		4
.L_69:
        /*00ac*/ 	.word	index@(_ZN3cub18CUB_300001_SM_10006detail11EmptyKernelIvEEvv)
        /*00b0*/ 	.word	0x00000000


	//----- nvinfo : EIATTR_MIN_STACK_SIZE
	.align		4
.L_70:
        /*00b4*/ 	.byte	0x04, 0x12
        /*00b6*/ 	.short	(.L_72 - .L_71)
	.align		4
.L_71:
        /*00b8*/ 	.word	index@(_Z16search_range_gpuPmiiiS_)
        /*00bc*/ 	.word	0x00000000


	//----- nvinfo : EIATTR_MIN_STACK_SIZE
	.align		4
.L_72:
        /*00c0*/ 	.byte	0x04, 0x12
        /*00c2*/ 	.short	(.L_74 - .L_73)
	.align		4
.L_73:
        /*00c4*/ 	.word	index@(_Z15output_next_gpuP10ulonglong2PiiS0_PjPmS0_S2_S1_ii)
        /*00c8*/ 	.word	0x00000000


	//----- nvinfo : EIATTR_MIN_STACK_SIZE
	.align		4
.L_74:
        /*00cc*/ 	.byte	0x04, 0x12
        /*00ce*/ 	.short	(.L_76 - .L_75)
	.align		4
.L_75:
        /*00d0*/ 	.word	index@(_Z23compute_output_size_gpuP10ulonglong2PiiS0_PjiS1_)
        /*00d4*/ 	.word	0x00000008
.L_76:


//--------------------- .nv.compat                --------------------------
	.section	.nv.compat,"",@"SHT_CUDA_COMPAT_INFO"
	.align	4
        /*0000*/ 	.byte	0x02, 0x09, 0x00, 0x00, 0x02, 0x02, 0x01, 0x00, 0x02, 0x05, 0x05, 0x00, 0x03, 0x07, 0x01, 0x01
        /*0010*/ 	.byte	0x02, 0x03, 0x00, 0x00, 0x02, 0x06, 0x01, 0x00, 0x04, 0x0b, 0x08, 0x00, 0x09, 0x00, 0x00, 0x00
        /*0020*/ 	.byte	0x00, 0x00, 0x00, 0x00


//--------------------- .nv.info._ZN3cub18CUB_300001_SM_10006detail4scan16DeviceScanKernelINS2_10policy_hubIimijN4cuda3std3__44plusIvEEE10Policy1000EPiPmNS0_13ScanTileStateIiLb1EEES9_NS0_8NullTypeEjiLb0ESG_EEvT0_T1_T2_iT3_T4_T5_ --------------------------
	.section	.nv.info._ZN3cub18CUB_300001_SM_10006detail4scan16DeviceScanKernelINS2_10policy_hubIimijN4cuda3std3__44plusIvEEE10Policy1000EPiPmNS0_13ScanTileStateIiLb1EEES9_NS0_8NullTypeEjiLb0ESG_EEvT0_T1_T2_iT3_T4_T5_,"",@"SHT_CUDA_INFO"
	.sectionflags	@""
	.align	4


	//----- nvinfo : EIATTR_CUDA_API_VERSION
	.align		4
        /*0000*/ 	.byte	0x04, 0x37
        /*0002*/ 	.short	(.L_78 - .L_77)
.L_77:
        /*0004*/ 	.word	0x00000082


	//----- nvinfo : EIATTR_KPARAM_INFO
	.align		4
.L_78:
        /*0008*/ 	.byte	0x04, 0x17
        /*000a*/ 	.short	(.L_80 - .L_79)
.L_79:
        /*000c*/ 	.word	0x00000000
        /*0010*/ 	.short	0x0006
        /*0012*/ 	.short	0x0020
        /*0014*/ 	.byte	0x00, 0xf0, 0x11, 0x00


	//----- nvinfo : EIATTR_KPARAM_INFO
	.align		4
.L_80:
        /*0018*/ 	.byte	0x04, 0x17
        /*001a*/ 	.short	(.L_82 - .L_81)
.L_81:
        /*001c*/ 	.word	0x00000000
        /*0020*/ 	.short	0x0005
        /*0022*/ 	.short	0x001d
        /*0024*/ 	.byte	0x00, 0xf0, 0x05, 0x00


	//----- nvinfo : EIATTR_KPARAM_INFO
	.align		4
.L_82:
        /*0028*/ 	.byte	0x04, 0x17
        /*002a*/ 	.short	(.L_84 - .L_83)
.L_83:
        /*002c*/ 	.word	0x00000000
        /*0030*/ 	.short	0x0004
        /*0032*/ 	.short	0x001c
        /*0034*/ 	.byte	0x00, 0xf0, 0x05, 0x00


	//----- nvinfo : EIATTR_KPARAM_INFO
	.align		4
.L_84:
        /*0038*/ 	.byte	0x04, 0x17
        /*003a*/ 	.short	(.L_86 - .L_85)
.L_85:
        /*003c*/ 	.word	0x00000000
        /*0040*/ 	.short	0x0003
        /*0042*/ 	.short	0x0018
        /*0044*/ 	.byte	0x00, 0xf0, 0x11, 0x00


	//----- nvinfo : EIATTR_KPARAM_INFO
	.align		4
.L_86:
        /*0048*/ 	.byte	0x04, 0x17
        /*004a*/ 	.short	(.L_88 - .L_87)
.L_87:
        /*004c*/ 	.word	0x00000000
        /*0050*/ 	.short	0x0002
        /*0052*/ 	.short	0x0010
        /*0054*/ 	.byte	0x00, 0xf0, 0x21, 0x00


	//----- nvinfo : EIATTR_KPARAM_INFO
	.align		4
.L_88:
        /*0058*/ 	.byte	0x04, 0x17
        /*005a*/ 	.short	(.L_90 - .L_89)
.L_89:
        /*005c*/ 	.word	0x00000000
        /*0060*/ 	.short	0x0001
        /*0062*/ 	.short	0x0008
        /*0064*/ 	.byte	0x00, 0xf5, 0x21, 0x00


	//----- nvinfo : EIATTR_KPARAM_INFO
	.align		4
.L_90:
        /*0068*/ 	.byte	0x04, 0x17
        /*006a*/ 	.short	(.L_92 - .L_91)
.L_91:
        /*006c*/ 	.word	0x00000000
        /*0070*/ 	.short	0x0000
        /*0072*/ 	.short	0x0000
        /*0074*/ 	.byte	0x00, 0xf5, 0x21, 0x00


	//----- nvinfo : EIATTR_SPARSE_MMA_MASK
	.align		4
.L_92:
        /*0078*/ 	.byte	0x03, 0x50
        /*007a*/ 	.short	0x0000


	//----- nvinfo : EIATTR_MAXREG_COUNT
	.align		4
        /*007c*/ 	.byte	0x03, 0x1b
        /*007e*/ 	.short	0x00ff


	//----- nvinfo : EIATTR_NUM_BARRIERS
	.align		4
        /*0080*/ 	.byte	0x02, 0x4c
        /*0082*/ 	.byte	0x01
	.zero		1


	//----- nvinfo : EIATTR_MERCURY_ISA_VERSION
	.align		4
        /*0084*/ 	.byte	0x03, 0x5f
        /*0086*/ 	.short	0x0101


	//----- nvinfo : EIATTR_UNUSED_LOAD_BYTE_OFFSET
	.align		4
        /*0088*/ 	.byte	0x04, 0x44
        /*008a*/ 	.short	(.L_94 - .L_93)


	//   ....[0]....
.L_93:
        /*008c*/ 	.word	0x00002640
        /*0090*/ 	.word	0x00000fff


	//----- nvinfo : EIATTR_COOP_GROUP_MASK_REGIDS
	.align		4
.L_94:
        /*0094*/ 	.byte	0x04, 0x29
        /*0096*/ 	.short	(.L_96 - .L_95)


	//   ....[0]....
.L_95:
        /*0098*/ 	.word	0xffffffff


	//   ....[1]....
        /*009c*/ 	.word	0xffffffff


	//   ....[2]....
        /*00a0*/ 	.word	0xffffffff


	//   ....[3]....
        /*00a4*/ 	.word	0xffffffff


	//   ....[4]....
        /*00a8*/ 	.word	0xffffffff


	//   ....[5]....
        /*00ac*/ 	.word	0xffffffff


	//   ....[6]....
        /*00b0*/ 	.word	0xffffffff


	//   ....[7]....
        /*00b4*/ 	.word	0xffffffff


	//   ....[8]....
        /*00b8*/ 	.word	0xffffffff


	//   ....[9]....
        /*00bc*/ 	.word	0xffffffff


	//   ....[10]....
        /*00c0*/ 	.word	0xffffffff


	//   ....[11]....
        /*00c4*/ 	.word	0xffffffff


	//   ....[12]....
        /*00c8*/ 	.word	0xffffffff


	//   ....[13]....
        /*00cc*/ 	.word	0xffffffff


	//   ....[14]....
        /*00d0*/ 	.word	0xffffffff


	//   ....[15]....
        /*00d4*/ 	.word	0xffffffff


	//   ....[16]....
        /*00d8*/ 	.word	0xffffffff


	//   ....[17]....
        /*00dc*/ 	.word	0xffffffff


	//   ....[18]....
        /*00e0*/ 	.word	0xffffffff


	//   ....[19]....
        /*00e4*/ 	.word	0xffffffff


	//   ....[20]....
        /*00e8*/ 	.word	0xffffffff


	//   ....[21]....
        /*00ec*/ 	.word	0xffffffff


	//   ....[22]....
        /*00f0*/ 	.word	0xffffffff


	//   ....[23]....
        /*00f4*/ 	.word	0xffffffff


	//   ....[24]....
        /*00f8*/ 	.word	0xffffffff


	//   ....[25]....
        /*00fc*/ 	.word	0xffffffff


	//   ....[26]....
        /*0100*/ 	.word	0xffffffff


	//   ....[27]....
        /*0104*/ 	.word	0xffffffff


	//   ....[28]....
        /*0108*/ 	.word	0xffffffff


	//   ....[29]....
        /*010c*/ 	.word	0xffffffff


	//   ....[30]....
        /*0110*/ 	.word	0xffffffff


	//   ....[31]....
        /*0114*/ 	.word	0xffffffff


	//   ....[32]....
        /*0118*/ 	.word	0xffffffff


	//   ....[33]....
        /*011c*/ 	.word	0xffffffff


	//   ....[34]....
        /*0120*/ 	.word	0xffffffff


	//   ....[35]....
        /*0124*/ 	.word	0xffffffff


	//   ....[36]....
        /*0128*/ 	.word	0xffffffff


	//   ....[37]....
        /*012c*/ 	.word	0xffffffff


	//   ....[38]....
        /*0130*/ 	.word	0xffffffff


	//   ....[39]....
        /*0134*/ 	.word	0xffffffff


	//   ....[40]....
        /*0138*/ 	.word	0xffffffff


	//   ....[41]....
        /*013c*/ 	.word	0xffffffff


	//   ....[42]....
        /*0140*/ 	.word	0xffffffff


	//   ....[43]....
        /*0144*/ 	.word	0xffffffff


	//   ....[44]....
        /*0148*/ 	.word	0xffffffff


	//   ....[45]....
        /*014c*/ 	.word	0xffffffff


	//   ....[46]....
        /*0150*/ 	.word	0xffffffff


	//   ....[47]....
        /*0154*/ 	.word	0xffffffff


	//   ....[48]....
        /*0158*/ 	.word	0xffffffff


	//   ....[49]....
        /*015c*/ 	.word	0xffffffff


	//   ....[50]....
        /*0160*/ 	.word	0xffffffff


	//   ....[51]....
        /*0164*/ 	.word	0xffffffff


	//   ....[52]....
        /*0168*/ 	.word	0xffffffff


	//   ....[53]....
        /*016c*/ 	.word	0xffffffff


	//   ....[54]....
        /*0170*/ 	.word	0xffffffff


	//   ....[55]....
        /*0174*/ 	.word	0xffffffff


	//   ....[56]....
        /*0178*/ 	.word	0xffffffff


	//   ....[57]....
        /*017c*/ 	.word	0xffffffff


	//   ....[58]....
        /*0180*/ 	.word	0xffffffff


	//   ....[59]....
        /*0184*/ 	.word	0xffffffff


	//   ....[60]....
        /*0188*/ 	.word	0x05000020


	//   ....[61]....
        /*018c*/ 	.word	0x05000020


	//   ....[62]....
        /*0190*/ 	.word	0x05000020


	//   ....[63]....
        /*0194*/ 	.word	0x05000020


	//   ....[64]....
        /*0198*/ 	.word	0x05000020


	//   ....[65]....
        /*019c*/ 	.word	0x05000020


	//   ....[66]....
        /*01a0*/ 	.word	0x05000020


	//   ....[67]....
        /*01a4*/ 	.word	0x05000020


	//   ....[68]....
        /*01a8*/ 	.word	0x05000020


	//   ....[69]....
        /*01ac*/ 	.word	0x05000020


	//   ....[70]....
        /*01b0*/ 	.word	0x05000020


	//   ....[71]....
        /*01b4*/ 	.word	0x05000020


	//   ....[72]....
        /*01b8*/ 	.word	0x05000020


	//   ....[73]....
        /*01bc*/ 	.word	0x05000020


	//   ....[74]....
        /*01c0*/ 	.word	0x05000020


	//   ....[75]....
        /*01c4*/ 	.word	0x05000020


	//   ....[76]....
        /*01c8*/ 	.word	0x05000020


	//   ....[77]....
        /*01cc*/ 	.word	0x05000020


	//   ....[78]....
        /*01d0*/ 	.word	0x05000020


	//   ....[79]....
        /*01d4*/ 	.word	0x05000020


	//   ....[80]....
        /*01d8*/ 	.word	0x05000020


	//   ....[81]....
        /*01dc*/ 	.word	0x05000020


	//   ....[82]....
        /*01e0*/ 	.word	0x05000020


	//   ....[83]....
        /*01e4*/ 	.word	0x05000020


	//   ....[84]....
        /*01e8*/ 	.word	0x05000020


	//   ....[85]....
        /*01ec*/ 	.word	0x05000020


	//   ....[86]....
        /*01f0*/ 	.word	0x05000020


	//   ....[87]....
        /*01f4*/ 	.word	0x05000020


	//   ....[88]....
        /*01f8*/ 	.word	0x05000020


	//   ....[89]....
        /*01fc*/ 	.word	0x05000020


	//   ....[90]....
        /*0200*/ 	.word	0x05000020


	//   ....[91]....
        /*0204*/ 	.word	0x05000020


	//   ....[92]....
        /*0208*/ 	.word	0x05000020


	//   ....[93]....
        /*020c*/ 	.word	0x05000020


	//   ....[94]....
        /*0210*/ 	.word	0x05000020


	//   ....[95]....
        /*0214*/ 	.word	0x05000020


	//----- nvinfo : EIATTR_COOP_GROUP_INSTR_OFFSETS
	.align		4
.L_96:
        /*0218*/ 	.byte	0x04, 0x28
        /*021a*/ 	.short	(.L_98 - .L_97)


	//   ....[0]....
.L_97:
        /*021c*/ 	.word	0x000004d0


	//   ....[1]....
        /*0220*/ 	.word	0x00000660


	//   ....[2]....
        /*0224*/ 	.word	0x00000680


	//   ....[3]....
        /*0228*/ 	.word	0x000006a0


	//   ....[4]....
        /*022c*/ 	.word	0x000006c0


	//   ....[5]....
        /*0230*/ 	.word	0x000006e0


	//   ....[6]....
        /*0234*/ 	.word	0x00000930


	//   ....[7]....
        /*0238*/ 	.word	0x00000950


	//   ....[8]....
        /*023c*/ 	.word	0x00000970


	//   ....[9]....
        /*0240*/ 	.word	0x00000990


	//   ....[10]....
        /*0244*/ 	.word	0x000009b0


	//   ....[11]....
        /*0248*/ 	.word	0x00000c20


	//   ....[12]....
        /*024c*/ 	.word	0x00000ce0


	//   ....[13]....
        /*0250*/ 	.word	0x00000d40


	//   ....[14]....
        /*0254*/ 	.word	0x00000dd0


	//   ....[15]....
        /*0258*/ 	.word	0x00000e40


	//   ....[16]....
        /*025c*/ 	.word	0x00000e90


	//   ....[17]....
        /*0260*/ 	.word	0x00000ed0


	//   ....[18]....
        /*0264*/ 	.word	0x00000f20


	//   ....[19]....
        /*0268*/ 	.word	0x00000f30


	//   ....[20]....
        /*026c*/ 	.word	0x00000fd0


	//   ....[21]....
        /*0270*/ 	.word	0x000010a0


	//   ....[22]....
        /*0274*/ 	.word	0x000010f0


	//   ....[23]....
        /*0278*/ 	.word	0x00001150


	//   ....[24]....
        /*027c*/ 	.word	0x000011b0


	//   ....[25]....
        /*0280*/ 	.word	0x000011f0


	//   ....[26]....
        /*0284*/ 	.word	0x00001230


	//   ....[27]....
        /*0288*/ 	.word	0x00001270


	//   ....[28]....
        /*028c*/ 	.word	0x00001280


	//   ....[29]....
        /*0290*/ 	.word	0x00001660


	//   ....[30]....
        /*0294*/ 	.word	0x000023c0


	//   ....[31]....
        /*0298*/ 	.word	0x00002550


	//   ....[32]....
        /*029c*/ 	.word	0x00002570


	//   ....[33]....
        /*02a0*/ 	.word	0x00002590


	//   ....[34]....
        /*02a4*/ 	.word	0x000025b0


	//   ....[35]....
        /*02a8*/ 	.word	0x000025d0


	//   ....[36]....
        /*02ac*/ 	.word	0x000027c0


	//   ....[37]....
        /*02b0*/ 	.word	0x000027e0


	//   ....[38]....
        /*02b4*/ 	.word	0x00002800


	//   ....[39]....
        /*02b8*/ 	.word	0x00002820


	//   ....[40]....
        /*02bc*/ 	.word	0x00002840


	//   ....[41]....
        /*02c0*/ 	.word	0x00002ab0


	//   ....[42]....
        /*02c4*/ 	.word	0x00002b70


	//   ....[43]....
        /*02c8*/ 	.word	0x00002bd0


	//   ....[44]....
        /*02cc*/ 	.word	0x00002c50


	//   ....[45]....
        /*02d0*/ 	.word	0x00002cb0


	//   ....[46]....
        /*02d4*/ 	.word	0x00002d00


	//   ....[47]....
        /*02d8*/ 	.word	0x00002d50


	//   ....[48]....
        /*02dc*/ 	.word	0x00002db0


	//   ....[49]....
        /*02e0*/ 	.word	0x00002dc0


	//   ....[50]....
        /*02e4*/ 	.word	0x00002e60


	//   ....[51]....
        /*02e8*/ 	.word	0x00002f20


	//   ....[52]....
        /*02ec*/ 	.word	0x00002f70


	//   ....[53]....
        /*02f0*/ 	.word	0x00002ff0


	//   ....[54]....
        /*02f4*/ 	.word	0x00003040


	//   ....[55]....
        /*02f8*/ 	.word	0x00003080


	//   ....[56]....
        /*02fc*/ 	.word	0x000030e0


	//   ....[57]....
        /*0300*/ 	.word	0x00003120


	//   ....[58]....
        /*0304*/ 	.word	0x00003130


	//   ....[59]....
        /*0308*/ 	.word	0x00003550


	//   ....[60]....
        /*030c*/ 	.word	0x00003d40


	//   ....[61]....
        /*0310*/ 	.word	0x00003dc0


	//   ....[62]....
        /*0314*/ 	.word	0x00003e50


	//   ....[63]....
        /*0318*/ 	.word	0x00003f30


	//   ....[64]....
        /*031c*/ 	.word	0x00003fc0


	//   ....[65]....
        /*0320*/ 	.word	0x00004050


	//   ....[66]....
        /*0324*/ 	.word	0x000040d0


	//   ....[67]....
        /*0328*/ 	.word	0x00004150


	//   ....[68]....
        /*032c*/ 	.word	0x00004180


	//   ....[69]....
        /*0330*/ 	.word	0x00004240


	//   ....[70]....
        /*0334*/ 	.word	0x000042c0


	//   ....[71]....
        /*0338*/ 	.word	0x00004340


	//   ....[72]....
        /*033c*/ 	.word	0x000043f0


	//   ....[73]....
        /*0340*/ 	.word	0x00004480


	//   ....[74]....
        /*0344*/ 	.word	0x00004500


	//   ....[75]....
        /*0348*/ 	.word	0x00004580


	//   ....[76]....
        /*034c*/ 	.word	0x00004600


	//   ....[77]....
        /*0350*/ 	.word	0x00004660


	//   ....[78]....
        /*0354*/ 	.word	0x000046d0


	//   ....[79]....
        /*0358*/ 	.word	0x00004750


	//   ....[80]....
        /*035c*/ 	.word	0x000047f0


	//   ....[81]....
        /*0360*/ 	.word	0x000048b0


	//   ....[82]....
        /*0364*/ 	.word	0x00004940


	//   ....[83]....
        /*0368*/ 	.word	0x000049d0


	//   ....[84]....
        /*036c*/ 	.word	0x00004a50


	//   ....[85]....
        /*0370*/ 	.word	0x00004ad0


	//   ....[86]....
        /*0374*/ 	.word	0x00004b00


	//   ....[87]....
        /*0378*/ 	.word	0x00004bd0


	//   ....[88]....
        /*037c*/ 	.word	0x00004c50


	//   ....[89]....
        /*0380*/ 	.word	0x00004cd0


	//   ....[90]....
        /*0384*/ 	.word	0x00004d90


	//   ....[91]....
        /*0388*/ 	.word	0x00004e20


	//   ....[92]....
        /*038c*/ 	.word	0x00004eb0


	//   ....[93]....
        /*0390*/ 	.word	0x00004f40


	//   ....[94]....
        /*0394*/ 	.word	0x00004fc0


	//   ....[95]....
        /*0398*/ 	.word	0x00005020


	//----- nvinfo : EIATTR_VRC_CTA_INIT_COUNT
	.align		4
.L_98:
        /*039c*/ 	.byte	0x02, 0x4a
	.zero		1
	.zero		1


	//----- nvinfo : EIATTR_EXIT_INSTR_OFFSETS
	.align		4
        /*03a0*/ 	.byte	0x04, 0x1c
        /*03a2*/ 	.short	(.L_100 - .L_99)


	//   ....[0]....
.L_99:
        /*03a4*/ 	.word	0x00001b10


	//   ....[1]....
        /*03a8*/ 	.word	0x00001b30


	//   ....[2]....
        /*03ac*/ 	.word	0x00003cc0


	//   ....[3]....
        /*03b0*/ 	.word	0x00003cf0


	//----- nvinfo : EIATTR_MAX_THREADS
	.align		4
.L_100:
        /*03b4*/ 	.byte	0x04, 0x05
        /*03b6*/ 	.short	(.L_102 - .L_101)
.L_101:
        /*03b8*/ 	.word	0x00000080
        /*03bc*/ 	.word	0x00000001
        /*03c0*/ 	.word	0x00000001


	//----- nvinfo : EIATTR_CRS_STACK_SIZE
	.align		4
.L_102:
        /*03c4*/ 	.byte	0x04, 0x1e
        /*03c6*/ 	.short	(.L_104 - .L_103)
.L_103:
        /*03c8*/ 	.word	0x00000000


	//----- nvinfo : EIATTR_CBANK_PARAM_SIZE
	.align		4
.L_104:
        /*03cc*/ 	.byte	0x03, 0x19
        /*03ce*/ 	.short	0x0024


	//----- nvinfo : EIATTR_PARAM_CBANK
	.align		4
        /*03d0*/ 	.byte	0x04, 0x0a
        /*03d2*/ 	.short	(.L_106 - .L_105)
	.align		4
.L_105:
        /*03d4*/ 	.word	index@(.nv.constant0._ZN3cub18CUB_300001_SM_10006detail4scan16DeviceScanKernelINS2_10policy_hubIimijN4cuda3std3__44plusIvEEE10Policy1000EPiPmNS0_13ScanTileStateIiLb1EEES9_NS0_8NullTypeEjiLb0ESG_EEvT0_T1_T2_iT3_T4_T5_)
        /*03d8*/ 	.short	0x0380
        /*03da*/ 	.short	0x0024


	//----- nvinfo : EIATTR_SW_WAR
	.align		4
.L_106:
        /*03dc*/ 	.byte	0x04, 0x36
        /*03de*/ 	.short	(.L_108 - .L_107)
.L_107:
        /*03e0*/ 	.word	0x00000008
.L_108:


//--------------------- .nv.info._ZN3cub18CUB_300001_SM_10006detail4scan20DeviceScanInitKernelINS0_13ScanTileStateIiLb1EEEEEvT_i --------------------------
	.section	.nv.info._ZN3cub18CUB_300001_SM_10006detail4scan20DeviceScanInitKernelINS0_13ScanTileStateIiLb1EEEEEvT_i,"",@"SHT_CUDA_INFO"
	.sectionflags	@""
	.align	4


	//----- nvinfo : EIATTR_CUDA_API_VERSION
	.align		4
        /*0000*/ 	.byte	0x04, 0x37
        /*0002*/ 	.short	(.L_110 - .L_109)
.L_109:
        /*0004*/ 	.word	0x00000082


	//----- nvinfo : EIATTR_KPARAM_INFO
	.align		4
.L_110:
        /*0008*/ 	.byte	0x04, 0x17
        /*000a*/ 	.short	(.L_112 - .L_111)
.L_111:
        /*000c*/ 	.word	0x00000000
        /*0010*/ 	.short	0x0001
        /*0012*/ 	.short	0x0008
        /*0014*/ 	.byte	0x00, 0xf0, 0x11, 0x00


	//----- nvinfo : EIATTR_KPARAM_INFO
	.align		4
.L_112:
        /*0018*/ 	.byte	0x04, 0x17
        /*001a*/ 	.short	(.L_114 - .L_113)
.L_113:
        /*001c*/ 	.word	0x00000000
        /*0020*/ 	.short	0x0000
        /*0022*/ 	.short	0x0000
        /*0024*/ 	.byte	0x00, 0xf0, 0x21, 0x00


	//----- nvinfo : EIATTR_SPARSE_MMA_MASK
	.align		4
.L_114:
        /*0028*/ 	.byte	0x03, 0x50
        /*002a*/ 	.short	0x0000


	//----- nvinfo : EIATTR_MAXREG_COUNT
	.align		4
        /*002c*/ 	.byte	0x03, 0x1b
        /*002e*/ 	.short	0x00ff


	//----- nvinfo : EIATTR_MERCURY_ISA_VERSION
	.align		4
        /*0030*/ 	.byte	0x03, 0x5f
        /*0032*/ 	.short	0x0101


	//----- nvinfo : EIATTR_VRC_CTA_INIT_COUNT
	.align		4
        /*0034*/ 	.byte	0x02, 0x4a
	.zero		1
	.zero		1


	//----- nvinfo : EIATTR_EXIT_INSTR_OFFSETS
	.align		4
        /*0038*/ 	.byte	0x04, 0x1c
        /*003a*/ 	.short	(.L_116 - .L_115)


	//   ....[0]....
.L_115:
        /*003c*/ 	.word	0x000000f0


	//   ....[1]....
        /*0040*/ 	.word	0x00000130


	//----- nvinfo : EIATTR_CBANK_PARAM_SIZE
	.align		4
.L_116:
        /*0044*/ 	.byte	0x03, 0x19
        /*0046*/ 	.short	0x000c


	//----- nvinfo : EIATTR_PARAM_CBANK
	.align		4
        /*0048*/ 	.byte	0x04, 0x0a
        /*004a*/ 	.short	(.L_118 - .L_117)
	.align		4
.L_117:
        /*004c*/ 	.word	index@(.nv.constant0._ZN3cub18CUB_300001_SM_10006detail4scan20DeviceScanInitKernelINS0_13ScanTileStateIiLb1EEEEEvT_i)
        /*0050*/ 	.short	0x0380
        /*0052*/ 	.short	0x000c


	//----- nvinfo : EIATTR_SW_WAR
	.align		4
.L_118:
        /*0054*/ 	.byte	0x04, 0x36
        /*0056*/ 	.short	(.L_120 - .L_119)
.L_119:
        /*0058*/ 	.word	0x00000008
.L_120:


//--------------------- .nv.info._ZN3cub18CUB_300001_SM_10006detail11EmptyKernelIvEEvv --------------------------
	.section	.nv.info._ZN3cub18CUB_300001_SM_10006detail11EmptyKernelIvEEvv,"",@"SHT_CUDA_INFO"
	.sectionflags	@""
	.align	4


	//----- nvinfo : EIATTR_CUDA_API_VERSION
	.align		4
        /*0000*/ 	.byte	0x04, 0x37
        /*0002*/ 	.short	(.L_122 - .L_121)
.L_121:
        /*0004*/ 	.word	0x00000082


	//----- nvinfo : EIATTR_SPARSE_MMA_MASK
	.align		4
.L_122:
        /*0008*/ 	.byte	0x03, 0x50
        /*000a*/ 	.short	0x0000


	//----- nvinfo : EIATTR_MAXREG_COUNT
	.align		4
        /*000c*/ 	.byte	0x03, 0x1b
        /*000e*/ 	.short	0x00ff


	//----- nvinfo : EIATTR_MERCURY_ISA_VERSION
	.align		4
        /*0010*/ 	.byte	0x03, 0x5f
        /*0012*/ 	.short	0x0101


	//----- nvinfo : EIATTR_VRC_CTA_INIT_COUNT
	.align		4
        /*0014*/ 	.byte	0x02, 0x4a
	.zero		1
	.zero		1


	//----- nvinfo : EIATTR_EXIT_INSTR_OFFSETS
	.align		4
        /*0018*/ 	.byte	0x04, 0x1c
        /*001a*/ 	.short	(.L_124 - .L_123)


	//   ....[0]....
.L_123:
        /*001c*/ 	.word	0x00000010


	//----- nvinfo : EIATTR_SW_WAR
	.align		4
.L_124:
        /*0020*/ 	.byte	0x04, 0x36
        /*0022*/ 	.short	(.L_126 - .L_125)
.L_125:
        /*0024*/ 	.word	0x00000008
.L_126:


//--------------------- .nv.info._Z16search_range_gpuPmiiiS_ --------------------------
	.section	.nv.info._Z16search_range_gpuPmiiiS_,"",@"SHT_CUDA_INFO"
	.sectionflags	@""
	.align	4


	//----- nvinfo : EIATTR_CUDA_API_VERSION
	.align		4
        /*0000*/ 	.byte	0x04, 0x37
        /*0002*/ 	.short	(.L_128 - .L_127)
.L_127:
        /*0004*/ 	.word	0x00000082


	//----- nvinfo : EIATTR_KPARAM_INFO
	.align		4
.L_128:
        /*0008*/ 	.byte	0x04, 0x17
        /*000a*/ 	.short	(.L_130 - .L_129)
.L_129:
        /*000c*/ 	.word	0x00000000
        /*0010*/ 	.short	0x0004
        /*0012*/ 	.short	0x0018
        /*0014*/ 	.byte	0x00, 0xf5, 0x21, 0x00


	//----- nvinfo : EIATTR_KPARAM_INFO
	.align		4
.L_130:
        /*0018*/ 	.byte	0x04, 0x17
        /*001a*/ 	.short	(.L_132 - .L_131)
.L_131:
        /*001c*/ 	.word	0x00000000
        /*0020*/ 	.short	0x0003
        /*0022*/ 	.short	0x0010
        /*0024*/ 	.byte	0x00, 0xf0, 0x11, 0x00


	//----- nvinfo : EIATTR_KPARAM_INFO
	.align		4
.L_132:
        /*0028*/ 	.byte	0x04, 0x17
        /*002a*/ 	.short	(.L_134 - .L_133)
.L_133:
        /*002c*/ 	.word	0x00000000
        /*0030*/ 	.short	0x0002
        /*0032*/ 	.short	0x000c
        /*0034*/ 	.byte	0x00, 0xf0, 0x11, 0x00


	//----- nvinfo : EIATTR_KPARAM_INFO
	.align		4
.L_134:
        /*0038*/ 	.byte	0x04, 0x17
        /*003a*/ 	.short	(.L_136 - .L_135)
.L_135:
        /*003c*/ 	.word	0x00000000
        /*0040*/ 	.short	0x0001
        /*0042*/ 	.short	0x0008
        /*0044*/ 	.byte	0x00, 0xf0, 0x11, 0x00


	//----- nvinfo : EIATTR_KPARAM_INFO
	.align		4
.L_136:
        /*0048*/ 	.byte	0x04, 0x17
        /*004a*/ 	.short	(.L_138 - .L_137)
.L_137:
        /*004c*/ 	.word	0x00000000
        /*0050*/ 	.short	0x0000
        /*0052*/ 	.short	0x0000
        /*0054*/ 	.byte	0x00, 0xf5, 0x21, 0x00


	//----- nvinfo : EIATTR_SPARSE_MMA_MASK
	.align		4
.L_138:
        /*0058*/ 	.byte	0x03, 0x50
        /*005a*/ 	.short	0x0000


	//----- nvinfo : EIATTR_MAXREG_COUNT
	.align		4
        /*005c*/ 	.byte	0x03, 0x1b
        /*005e*/ 	.short	0x00ff


	//----- nvinfo : EIATTR_MERCURY_ISA_VERSION
	.align		4
        /*0060*/ 	.byte	0x03, 0x5f
        /*0062*/ 	.short	0x0101


	//----- nvinfo : EIATTR_VRC_CTA_INIT_COUNT
	.align		4
        /*0064*/ 	.byte	0x02, 0x4a
	.zero		1
	.zero		1


	//----- nvinfo : EIATTR_EXIT_INSTR_OFFSETS
	.align		4
        /*0068*/ 	.byte	0x04, 0x1c
        /*006a*/ 	.short	(.L_140 - .L_139)


	//   ....[0]....
.L_139:
        /*006c*/ 	.word	0x00000250


	//   ....[1]....
        /*0070*/ 	.word	0x000002d0


	//----- nvinfo : EIATTR_CBANK_PARAM_SIZE
	.align		4
.L_140:
        /*0074*/ 	.byte	0x03, 0x19
        /*0076*/ 	.short	0x0020


	//----- nvinfo : EIATTR_PARAM_CBANK
	.align		4
        /*0078*/ 	.byte	0x04, 0x0a
        /*007a*/ 	.short	(.L_142 - .L_141)
	.align		4
.L_141:
        /*007c*/ 	.word	index@(.nv.constant0._Z16search_range_gpuPmiiiS_)
        /*0080*/ 	.short	0x0380
        /*0082*/ 	.short	0x0020


	//----- nvinfo : EIATTR_SW_WAR
	.align		4
.L_142:
        /*0084*/ 	.byte	0x04, 0x36
        /*0086*/ 	.short	(.L_144 - .L_143)
.L_143:
        /*0088*/ 	.word	0x00000008
.L_144:


//--------------------- .nv.info._Z15output_next_gpuP10ulonglong2PiiS0_PjPmS0_S2_S1_ii --------------------------
	.section	.nv.info._Z15output_next_gpuP10ulonglong2PiiS0_PjPmS0_S2_S1_ii,"",@"SHT_CUDA_INFO"
	.sectionflags	@""
	.align	4


	//----- nvinfo : EIATTR_CUDA_API_VERSION
	.align		4
        /*0000*/ 	.byte	0x04, 0x37
        /*0002*/ 	.short	(.L_146 - .L_145)
.L_145:
        /*0004*/ 	.word	0x00000082


	//----- nvinfo : EIATTR_KPARAM_INFO
	.align		4
.L_146:
        /*0008*/ 	.byte	0x04, 0x17
        /*000a*/ 	.short	(.L_148 - .L_147)
.L_147:
        /*000c*/ 	.word	0x00000000
        /*0010*/ 	.short	0x000a
        /*0012*/ 	.short	0x004c
        /*0014*/ 	.byte	0x00, 0xf0, 0x11, 0x00


	//----- nvinfo : EIATTR_KPARAM_INFO
	.align		4
.L_148:
        /*0018*/ 	.byte	0x04, 0x17
        /*001a*/ 	.short	(.L_150 - .L_149)
.L_149:
        /*001c*/ 	.word	0x00000000
        /*0020*/ 	.short	0x0009
        /*0022*/ 	.short	0x0048
        /*0024*/ 	.byte	0x00, 0xf0, 0x11, 0x00


	//----- nvinfo : EIATTR_KPARAM_INFO
	.align		4
.L_150:
        /*0028*/ 	.byte	0x04, 0x17
        /*002a*/ 	.short	(.L_152 - .L_151)
.L_151:
        /*002c*/ 	.word	0x00000000
        /*0030*/ 	.short	0x0008
        /*0032*/ 	.short	0x0040
        /*0034*/ 	.byte	0x00, 0xf5, 0x21, 0x00


	//----- nvinfo : EIATTR_KPARAM_INFO
	.align		4
.L_152:
        /*0038*/ 	.byte	0x04, 0x17
        /*003a*/ 	.short	(.L_154 - .L_153)
.L_153:
        /*003c*/ 	.word	0x00000000
        /*0040*/ 	.short	0x0007
        /*0042*/ 	.short	0x0038
        /*0044*/ 	.byte	0x00, 0xf5, 0x21, 0x00


	//----- nvinfo : EIATTR_KPARAM_INFO
	.align		4
.L_154:
        /*0048*/ 	.byte	0x04, 0x17
        /*004a*/ 	.short	(.L_156 - .L_155)
.L_155:
        /*004c*/ 	.word	0x00000000
        /*0050*/ 	.short	0x0006
        /*0052*/ 	.short	0x0030
        /*0054*/ 	.byte	0x00, 0xf5, 0x21, 0x00


	//----- nvinfo : EIATTR_KPARAM_INFO
	.align		4
.L_156:
        /*0058*/ 	.byte	0x04, 0x17
        /*005a*/ 	.short	(.L_158 - .L_157)
.L_157:
        /*005c*/ 	.word	0x00000000
        /*0060*/ 	.short	0x0005
        /*0062*/ 	.short	0x0028
        /*0064*/ 	.byte	0x00, 0xf5, 0x21, 0x00


	//----- nvinfo : EIATTR_KPARAM_INFO
	.align		4
.L_158:
        /*0068*/ 	.byte	0x04, 0x17
        /*006a*/ 	.short	(.L_160 - .L_159)
.L_159:
        /*006c*/ 	.word	0x00000000
        /*0070*/ 	.short	0x0004
        /*0072*/ 	.short	0x0020
        /*0074*/ 	.byte	0x00, 0xf5, 0x21, 0x00


	//----- nvinfo : EIATTR_KPARAM_INFO
	.align		4
.L_160:
        /*0078*/ 	.byte	0x04, 0x17
        /*007a*/ 	.short	(.L_162 - .L_161)
.L_161:
        /*007c*/ 	.word	0x00000000
        /*0080*/ 	.short	0x0003
        /*0082*/ 	.short	0x0018
        /*0084*/ 	.byte	0x00, 0xf5, 0x21, 0x00


	//----- nvinfo : EIATTR_KPARAM_INFO
	.align		4
.L_162:
        /*0088*/ 	.byte	0x04, 0x17
        /*008a*/ 	.short	(.L_164 - .L_163)
.L_163:
        /*008c*/ 	.word	0x00000000
        /*0090*/ 	.short	0x0002
        /*0092*/ 	.short	0x0010
        /*0094*/ 	.byte	0x00, 0xf0, 0x11, 0x00


	//----- nvinfo : EIATTR_KPARAM_INFO
	.align		4
.L_164:
        /*0098*/ 	.byte	0x04, 0x17
        /*009a*/ 	.short	(.L_166 - .L_165)
.L_165:
        /*009c*/ 	.word	0x00000000
        /*00a0*/ 	.short	0x0001
        /*00a2*/ 	.short	0x0008
        /*00a4*/ 	.byte	0x00, 0xf5, 0x21, 0x00


	//----- nvinfo : EIATTR_KPARAM_INFO
	.align		4
.L_166:
        /*00a8*/ 	.byte	0x04, 0x17
        /*00aa*/ 	.short	(.L_168 - .L_167)
.L_167:
        /*00ac*/ 	.word	0x00000000
        /*00b0*/ 	.short	0x0000
        /*00b2*/ 	.short	0x0000
        /*00b4*/ 	.byte	0x00, 0xf5, 0x21, 0x00


	//----- nvinfo : EIATTR_SPARSE_MMA_MASK
	.align		4
.L_168:
        /*00b8*/ 	.byte	0x03, 0x50
        /*00ba*/ 	.short	0x0000


	//----- nvinfo : EIATTR_MAXREG_COUNT
	.align		4
        /*00bc*/ 	.byte	0x03, 0x1b
        /*00be*/ 	.short	0x00ff


	//----- nvinfo : EIATTR_MERCURY_ISA_VERSION
	.align		4
        /*00c0*/ 	.byte	0x03, 0x5f
        /*00c2*/ 	.short	0x0101


	//----- nvinfo : EIATTR_VRC_CTA_INIT_COUNT
	.align		4
        /*00c4*/ 	.byte	0x02, 0x4a
	.zero		1
	.zero		1


	//----- nvinfo : EIATTR_EXIT_INSTR_OFFSETS
	.align		4
        /*00c8*/ 	.byte	0x04, 0x1c
        /*00ca*/ 	.short	(.L_170 - .L_169)


	//   ....[0]....
.L_169:
        /*00cc*/ 	.word	0x00000080


	//   ....[1]....
        /*00d0*/ 	.word	0x000000c0


	//   ....[2]....
        /*00d4*/ 	.word	0x00001040


	//----- nvinfo : EIATTR_CRS_STACK_SIZE
	.align		4
.L_170:
        /*00d8*/ 	.byte	0x04, 0x1e
        /*00da*/ 	.short	(.L_172 - .L_171)
.L_171:
        /*00dc*/ 	.word	0x00000000


	//----- nvinfo : EIATTR_CBANK_PARAM_SIZE
	.align		4
.L_172:
        /*00e0*/ 	.byte	0x03, 0x19
        /*00e2*/ 	.short	0x0050


	//----- nvinfo : EIATTR_PARAM_CBANK
	.align		4
        /*00e4*/ 	.byte	0x04, 0x0a
        /*00e6*/ 	.short	(.L_174 - .L_173)
	.align		4
.L_173:
        /*00e8*/ 	.word	index@(.nv.constant0._Z15output_next_gpuP10ulonglong2PiiS0_PjPmS0_S2_S1_ii)
        /*00ec*/ 	.short	0x0380
        /*00ee*/ 	.short	0x0050


	//----- nvinfo : EIATTR_SW_WAR
	.align		4
.L_174:
        /*00f0*/ 	.byte	0x04, 0x36
        /*00f2*/ 	.short	(.L_176 - .L_175)
.L_175:
        /*00f4*/ 	.word	0x00000008
.L_176:


//--------------------- .nv.info._Z23compute_output_size_gpuP10ulonglong2PiiS0_PjiS1_ --------------------------
	.section	.nv.info._Z23compute_output_size_gpuP10ulonglong2PiiS0_PjiS1_,"",@"SHT_CUDA_INFO"
	.sectionflags	@""
	.align	4


	//----- nvinfo : EIATTR_CUDA_API_VERSION
	.align		4
        /*0000*/ 	.byte	0x04, 0x37
        /*0002*/ 	.short	(.L_178 - .L_177)
.L_177:
        /*0004*/ 	.word	0x00000082


	//----- nvinfo : EIATTR_KPARAM_INFO
	.align		4
.L_178:
        /*0008*/ 	.byte	0x04, 0x17
        /*000a*/ 	.short	(.L_180 - .L_179)
.L_179:
        /*000c*/ 	.word	0x00000000
        /*0010*/ 	.short	0x0006
        /*0012*/ 	.short	0x0030
        /*0014*/ 	.byte	0x00, 0xf5, 0x21, 0x00


	//----- nvinfo : EIATTR_KPARAM_INFO
	.align		4
.L_180:
        /*0018*/ 	.byte	0x04, 0x17
        /*001a*/ 	.short	(.L_182 - .L_181)
.L_181:
        /*001c*/ 	.word	0x00000000
        /*0020*/ 	.short	0x0005
        /*0022*/ 	.short	0x0028
        /*0024*/ 	.byte	0x00, 0xf0, 0x11, 0x00


	//----- nvinfo : EIATTR_KPARAM_INFO
	.align		4
.L_182:
        /*0028*/ 	.byte	0x04, 0x17
        /*002a*/ 	.short	(.L_184 - .L_183)
.L_183:
        /*002c*/ 	.word	0x00000000
        /*0030*/ 	.short	0x0004
        /*0032*/ 	.short	0x0020
        /*0034*/ 	.byte	0x00, 0xf5, 0x21, 0x00


	//----- nvinfo : EIATTR_KPARAM_INFO
	.align		4
.L_184:
        /*0038*/ 	.byte	0x04, 0x17
        /*003a*/ 	.short	(.L_186 - .L_185)
.L_185:
        /*003c*/ 	.word	0x00000000
        /*0040*/ 	.short	0x0003
        /*0042*/ 	.short	0x0018
        /*0044*/ 	.byte	0x00, 0xf5, 0x21, 0x00


	//----- nvinfo : EIATTR_KPARAM_INFO
	.align		4
.L_186:
        /*0048*/ 	.byte	0x04, 0x17
        /*004a*/ 	.short	(.L_188 - .L_187)
.L_187:
        /*004c*/ 	.word	0x00000000
        /*0050*/ 	.short	0x0002
        /*0052*/ 	.short	0x0010
        /*0054*/ 	.byte	0x00, 0xf0, 0x11, 0x00


	//----- nvinfo : EIATTR_KPARAM_INFO
	.align		4
.L_188:
        /*0058*/ 	.byte	0x04, 0x17
        /*005a*/ 	.short	(.L_190 - .L_189)
.L_189:
        /*005c*/ 	.word	0x00000000
        /*0060*/ 	.short	0x0001
        /*0062*/ 	.short	0x0008
        /*0064*/ 	.byte	0x00, 0xf5, 0x21, 0x00


	//----- nvinfo : EIATTR_KPARAM_INFO
	.align		4
.L_190:
        /*0068*/ 	.byte	0x04, 0x17
        /*006a*/ 	.short	(.L_192 - .L_191)
.L_191:
        /*006c*/ 	.word	0x00000000
        /*0070*/ 	.short	0x0000
        /*0072*/ 	.short	0x0000
        /*0074*/ 	.byte	0x00, 0xf5, 0x21, 0x00


	//----- nvinfo : EIATTR_SPARSE_MMA_MASK
	.align		4
.L_192:
        /*0078*/ 	.byte	0x03, 0x50
        /*007a*/ 	.short	0x0000


	//----- nvinfo : EIATTR_MAXREG_COUNT
	.align		4
        /*007c*/ 	.byte	0x03, 0x1b
        /*007e*/ 	.short	0x00ff


	//----- nvinfo : EIATTR_EXTERNS
	.align		4
        /*0080*/ 	.byte	0x04, 0x0f
        /*0082*/ 	.short	(.L_194 - .L_193)


	//   ....[0]....
	.align		4
.L_193:
        /*0084*/ 	.word	index@(vprintf)


	//----- nvinfo : EIATTR_MERCURY_ISA_VERSION
	.align		4
.L_194:
        /*0088*/ 	.byte	0x03, 0x5f
        /*008a*/ 	.short	0x0101


	//----- nvinfo : EIATTR_VRC_CTA_INIT_COUNT
	.align		4
        /*008c*/ 	.byte	0x02, 0x4a
	.zero		1
	.zero		1


	//----- nvinfo : EIATTR_SYSCALL_OFFSETS
	.align		4
        /*0090*/ 	.byte	0x04, 0x46
        /*0092*/ 	.short	(.L_196 - .L_195)


	//   ....[0]....
.L_195:
        /*0094*/ 	.word	0x00001160


	//----- nvinfo : EIATTR_EXIT_INSTR_OFFSETS
	.align		4
.L_196:
        /*0098*/ 	.byte	0x04, 0x1c
        /*009a*/ 	.short	(.L_198 - .L_197)


	//   ....[0]....
.L_197:
        /*009c*/ 	.word	0x000000c0


	//   ....[1]....
        /*00a0*/ 	.word	0x00001170


	//----- nvinfo : EIATTR_CRS_STACK_SIZE
	.align		4
.L_198:
        /*00a4*/ 	.byte	0x04, 0x1e
        /*00a6*/ 	.short	(.L_200 - .L_199)
.L_199:
        /*00a8*/ 	.word	0x00000000


	//----- nvinfo : EIATTR_CBANK_PARAM_SIZE
	.align		4
.L_200:
        /*00ac*/ 	.byte	0x03, 0x19
        /*00ae*/ 	.short	0x0038


	//----- nvinfo : EIATTR_PARAM_CBANK
	.align		4
        /*00b0*/ 	.byte	0x04, 0x0a
        /*00b2*/ 	.short	(.L_202 - .L_201)
	.align		4
.L_201:
        /*00b4*/ 	.word	index@(.nv.constant0._Z23compute_output_size_gpuP10ulonglong2PiiS0_PjiS1_)
        /*00b8*/ 	.short	0x0380
        /*00ba*/ 	.short	0x0038


	//----- nvinfo : EIATTR_SW_WAR
	.align		4
.L_202:
        /*00bc*/ 	.byte	0x04, 0x36
        /*00be*/ 	.short	(.L_204 - .L_203)
.L_203:
        /*00c0*/ 	.word	0x00000008
.L_204:


//--------------------- .nv.callgraph             --------------------------
	.section	.nv.callgraph,"",@"SHT_CUDA_CALLGRAPH"
	.align	4
	.sectionentsize	8
	.align		4
        /*0000*/ 	.word	0x00000000
	.align		4
        /*0004*/ 	.word	0xffffffff
	.align		4
        /*0008*/ 	.word	index@(_Z23compute_output_size_gpuP10ulonglong2PiiS0_PjiS1_)
	.align		4
        /*000c*/ 	.word	index@(vprintf)
	.align		4
        /*0010*/ 	.word	0x00000000
	.align		4
        /*0014*/ 	.word	0xfffffffe
	.align		4
        /*0018*/ 	.word	0x00000000
	.align		4
        /*001c*/ 	.word	0xfffffffd
	.align		4
        /*0020*/ 	.word	0x00000000
	.align		4
        /*0024*/ 	.word	0xfffffffc


//--------------------- .nv.constant4             --------------------------
	.section	.nv.constant4,"a",@progbits
	.align	8
	.align		8
.nv.constant4:
        /*0000*/ 	.dword	_ZN34_INTERNAL_f1a3d0c8_4_k_cu_19819ca74cuda3std3__45__cpo5beginE
	.align		8
        /*0008*/ 	.dword	_ZN34_INTERNAL_f1a3d0c8_4_k_cu_19819ca74cuda3std3__45__cpo3endE
	.align		8
        /*0010*/ 	.dword	_ZN34_INTERNAL_f1a3d0c8_4_k_cu_19819ca74cuda3std3__45__cpo6cbeginE
	.align		8
        /*0018*/ 	.dword	_ZN34_INTERNAL_f1a3d0c8_4_k_cu_19819ca74cuda3std3__45__cpo4cendE
	.align		8
        /*0020*/ 	.dword	_ZN34_INTERNAL_f1a3d0c8_4_k_cu_19819ca74cuda3std3__45__cpo6rbeginE
	.align		8
        /*0028*/ 	.dword	_ZN34_INTERNAL_f1a3d0c8_4_k_cu_19819ca74cuda3std3__45__cpo4rendE
	.align		8
        /*0030*/ 	.dword	_ZN34_INTERNAL_f1a3d0c8_4_k_cu_19819ca74cuda3std3__45__cpo7crbeginE
	.align		8
        /*0038*/ 	.dword	_ZN34_INTERNAL_f1a3d0c8_4_k_cu_19819ca74cuda3std3__45__cpo5crendE
	.align		8
        /*0040*/ 	.dword	_ZN34_INTERNAL_f1a3d0c8_4_k_cu_19819ca74cuda3std3__436_GLOBAL__N__f1a3d0c8_4_k_cu_19819ca76ignoreE
	.align		8
        /*0048*/ 	.dword	_ZN34_INTERNAL_f1a3d0c8_4_k_cu_19819ca74cuda3std3__419piecewise_constructE
	.align		8
        /*0050*/ 	.dword	_ZN34_INTERNAL_f1a3d0c8_4_k_cu_19819ca74cuda3std3__48in_placeE
	.align		8
        /*0058*/ 	.dword	_ZN34_INTERNAL_f1a3d0c8_4_k_cu_19819ca74cuda3std3__420unreachable_sentinelE
	.align		8
        /*0060*/ 	.dword	_ZN34_INTERNAL_f1a3d0c8_4_k_cu_19819ca74cuda3std3__47nulloptE
	.align		8
        /*0068*/ 	.dword	_ZN34_INTERNAL_f1a3d0c8_4_k_cu_19819ca74cuda3std3__48unexpectE
	.align		8
        /*0070*/ 	.dword	_ZN34_INTERNAL_f1a3d0c8_4_k_cu_19819ca74cuda3std6ranges3__45__cpo4swapE
	.align		8
        /*0078*/ 	.dword	_ZN34_INTERNAL_f1a3d0c8_4_k_cu_19819ca74cuda3std6ranges3__45__cpo9iter_moveE
	.align		8
        /*0080*/ 	.dword	_ZN34_INTERNAL_f1a3d0c8_4_k_cu_19819ca74cuda3std6ranges3__45__cpo5beginE
	.align		8
        /*0088*/ 	.dword	_ZN34_INTERNAL_f1a3d0c8_4_k_cu_19819ca74cuda3std6ranges3__45__cpo3endE
	.align		8
        /*0090*/ 	.dword	_ZN34_INTERNAL_f1a3d0c8_4_k_cu_19819ca74cuda3std6ranges3__45__cpo6cbeginE
	.align		8
        /*0098*/ 	.dword	_ZN34_INTERNAL_f1a3d0c8_4_k_cu_19819ca74cuda3std6ranges3__45__cpo4cendE
	.align		8
        /*00a0*/ 	.dword	_ZN34_INTERNAL_f1a3d0c8_4_k_cu_19819ca74cuda3std6ranges3__45__cpo7advanceE
	.align		8
        /*00a8*/ 	.dword	_ZN34_INTERNAL_f1a3d0c8_4_k_cu_19819ca74cuda3std6ranges3__45__cpo9iter_swapE
	.align		8
        /*00b0*/ 	.dword	_ZN34_INTERNAL_f1a3d0c8_4_k_cu_19819ca74cuda3std6ranges3__45__cpo4nextE
	.align		8
        /*00b8*/ 	.dword	_ZN34_INTERNAL_f1a3d0c8_4_k_cu_19819ca74cuda3std6ranges3__45__cpo4prevE
	.align		8
        /*00c0*/ 	.dword	_ZN34_INTERNAL_f1a3d0c8_4_k_cu_19819ca74cuda3std6ranges3__45__cpo4dataE
	.align		8
        /*00c8*/ 	.dword	_ZN34_INTERNAL_f1a3d0c8_4_k_cu_19819ca74cuda3std6ranges3__45__cpo5cdataE
	.align		8
        /*00d0*/ 	.dword	_ZN34_INTERNAL_f1a3d0c8_4_k_cu_19819ca74cuda3std6ranges3__45__cpo4sizeE
	.align		8
        /*00d8*/ 	.dword	_ZN34_INTERNAL_f1a3d0c8_4_k_cu_19819ca74cuda3std6ranges3__45__cpo5ssizeE
	.align		8
        /*00e0*/ 	.dword	_ZN34_INTERNAL_f1a3d0c8_4_k_cu_19819ca74cuda3std6ranges3__45__cpo8distanceE
	.align		8
        /*00e8*/ 	.dword	_ZN34_INTERNAL_f1a3d0c8_4_k_cu_19819ca76thrust24THRUST_300001_SM_1000_NS6system6detail10sequential3seqE
	.align		8
        /*00f0*/ 	.dword	_ZN34_INTERNAL_f1a3d0c8_4_k_cu_19819ca76thrust24THRUST_300001_SM_1000_NS12placeholders2_1E
	.align		8
        /*00f8*/ 	.dword	_ZN34_INTERNAL_f1a3d0c8_4_k_cu_19819ca76thrust24THRUST_300001_SM_1000_NS12placeholders2_2E
	.align		8
        /*0100*/ 	.dword	_ZN34_INTERNAL_f1a3d0c8_4_k_cu_19819ca76thrust24THRUST_300001_SM_1000_NS12placeholders2_3E
	.align		8
        /*0108*/ 	.dword	_ZN34_INTERNAL_f1a3d0c8_4_k_cu_19819ca76thrust24THRUST_300001_SM_1000_NS12placeholders2_4E
	.align		8
        /*0110*/ 	.dword	_ZN34_INTERNAL_f1a3d0c8_4_k_cu_19819ca76thrust24THRUST_300001_SM_1000_NS12placeholders2_5E
	.align		8
        /*0118*/ 	.dword	_ZN34_INTERNAL_f1a3d0c8_4_k_cu_19819ca76thrust24THRUST_300001_SM_1000_NS12placeholders2_6E
	.align		8
        /*0120*/ 	.dword	_ZN34_INTERNAL_f1a3d0c8_4_k_cu_19819ca76thrust24THRUST_300001_SM_1000_NS12placeholders2_7E
	.align		8
        /*0128*/ 	.dword	_ZN34_INTERNAL_f1a3d0c8_4_k_cu_19819ca76thrust24THRUST_300001_SM_1000_NS12placeholders2_8E
	.align		8
        /*0130*/ 	.dword	_ZN34_INTERNAL_f1a3d0c8_4_k_cu_19819ca76thrust24THRUST_300001_SM_1000_NS12placeholders2_9E
	.align		8
        /*0138*/ 	.dword	_ZN34_INTERNAL_f1a3d0c8_4_k_cu_19819ca76thrust24THRUST_300001_SM_1000_NS12placeholders3_10E
	.align		8
        /*0140*/ 	.dword	$str
	.align		8
        /*0148*/ 	.dword	vprintf


//--------------------- .text._ZN3cub18CUB_300001_SM_10006detail4scan16DeviceScanKernelINS2_10policy_hubIimijN4cuda3std3__44plusIvEEE10Policy1000EPiPmNS0_13ScanTileStateIiLb1EEES9_NS0_8NullTypeEjiLb0ESG_EEvT0_T1_T2_iT3_T4_T5_ --------------------------
	.section	.text._ZN3cub18CUB_300001_SM_10006detail4scan16DeviceScanKernelINS2_10policy_hubIimijN4cuda3std3__44plusIvEEE10Policy1000EPiPmNS0_13ScanTileStateIiLb1EEES9_NS0_8NullTypeEjiLb0ESG_EEvT0_T1_T2_iT3_T4_T5_,"ax",@progbits
	.align	128
        .global         _ZN3cub18CUB_300001_SM_10006detail4scan16DeviceScanKernelINS2_10policy_hubIimijN4cuda3std3__44plusIvEEE10Policy1000EPiPmNS0_13ScanTileStateIiLb1EEES9_NS0_8NullTypeEjiLb0ESG_EEvT0_T1_T2_iT3_T4_T5_
        .type           _ZN3cub18CUB_300001_SM_10006detail4scan16DeviceScanKernelINS2_10policy_hubIimijN4cuda3std3__44plusIvEEE10Policy1000EPiPmNS0_13ScanTileStateIiLb1EEES9_NS0_8NullTypeEjiLb0ESG_EEvT0_T1_T2_iT3_T4_T5_,@function
        .size           _ZN3cub18CUB_300001_SM_10006detail4scan16DeviceScanKernelINS2_10policy_hubIimijN4cuda3std3__44plusIvEEE10Policy1000EPiPmNS0_13ScanTileStateIiLb1EEES9_NS0_8NullTypeEjiLb0ESG_EEvT0_T1_T2_iT3_T4_T5_,(.L_x_138 - _ZN3cub18CUB_300001_SM_10006detail4scan16DeviceScanKernelINS2_10policy_hubIimijN4cuda3std3__44plusIvEEE10Policy1000EPiPmNS0_13ScanTileStateIiLb1EEES9_NS0_8NullTypeEjiLb0ESG_EEvT0_T1_T2_iT3_T4_T5_)
        .other          _ZN3cub18CUB_300001_SM_10006detail4scan16DeviceScanKernelINS2_10policy_hubIimijN4cuda3std3__44plusIvEEE10Policy1000EPiPmNS0_13ScanTileStateIiLb1EEES9_NS0_8NullTypeEjiLb0ESG_EEvT0_T1_T2_iT3_T4_T5_,@"STO_CUDA_ENTRY STV_DEFAULT"
_ZN3cub18CUB_300001_SM_10006detail4scan16DeviceScanKernelINS2_10policy_hubIimijN4cuda3std3__44plusIvEEE10Policy1000EPiPmNS0_13ScanTileStateIiLb1EEES9_NS0_8NullTypeEjiLb0ESG_EEvT0_T1_T2_iT3_T4_T5_:
.text._ZN3cub18CUB_300001_SM_10006detail4scan16DeviceScanKernelINS2_10policy_hubIimijN4cuda3std3__44plusIvEEE10Policy1000EPiPmNS0_13ScanTileStateIiLb1EEES9_NS0_8NullTypeEjiLb0ESG_EEvT0_T1_T2_iT3_T4_T5_:
[----:B------:R-:W-:Y:S08]  /*0000*/  LDC R1, c[0x0][0x37c] ;  /* 0x0000df00ff017b82 */ /* 0x000ff00000000800 */
[----:B------:R-:W0:Y:S01]  /*0010*/  S2UR UR4, SR_CTAID.X ;  /* 0x00000000000479c3 */ /* 0x000e220000002500 */
[----:B------:R-:W1:Y:S01]  /*0020*/  LDCU UR5, c[0x0][0x3a0] ;  /* 0x00007400ff0577ac */ /* 0x000e620008000800 */
[----:B------:R-:W2:Y:S06]  /*0030*/  LDCU.64 UR8, c[0x0][0x358] ;  /* 0x00006b00ff0877ac */ /* 0x000eac0008000a00 */
[----:B------:R-:W0:Y:S02]  /*0040*/  LDC R40, c[0x0][0x398] ;  /* 0x0000e600ff287b82 */ /* 0x000e240000000800 */
[----:B0-----:R-:W-:-:S04]  /*0050*/  VIADD R40, R40, UR4 ;  /* 0x0000000428287c36 */ /* 0x001fc80008000000 */
[----:B------:R-:W-:-:S05]  /*0060*/  IMAD R39, R40, 0xc00, RZ ;  /* 0x00000c0028277824 */ /* 0x000fca00078e02ff */
[----:B-1----:R-:W-:-:S04]  /*0070*/  IADD3 R37, PT, PT, -R39, UR5, RZ ;  /* 0x0000000527257c10 */ /* 0x002fc8000fffe1ff */
[----:B------:R-:W-:-:S13]  /*0080*/  ISETP.GE.U32.AND P0, PT, R37, 0xc01, PT ;  /* 0x00000c012500780c */ /* 0x000fda0003f06070 */
[----:B--2---:R-:W-:Y:S05]  /*0090*/  @!P0 BRA `(.L_x_0) ;  /* 0x0000001800a08947 */ /* 0x004fea0003800000 */
[----:B------:R-:W0:Y:S01]  /*00a0*/  S2R R0, SR_TID.X ;  /* 0x0000000000007919 */ /* 0x000e220000002100 */
[----:B------:R-:W1:Y:S01]  /*00b0*/  LDCU.64 UR4, c[0x0][0x380] ;  /* 0x00007000ff0477ac */ /* 0x000e620008000a00 */
[C---:B0-----:R-:W-:Y:S02]  /*00c0*/  LOP3.LUT R2, R0.reuse, 0x1f, RZ, 0xc0, !PT ;  /* 0x0000001f00027812 */ /* 0x041fe400078ec0ff */
[----:B------:R-:W-:-:S05]  /*00d0*/  LOP3.LUT R3, R0, 0x3e0, RZ, 0xc0, !PT ;  /* 0x000003e000037812 */ /* 0x000fca00078ec0ff */
[----:B------:R-:W-:-:S05]  /*00e0*/  IMAD R2, R3, 0x18, R2 ;  /* 0x0000001803027824 */ /* 0x000fca00078e0202 */
[----:B------:R-:W-:-:S05]  /*00f0*/  IADD3 R30, P0, PT, R39, R2, RZ ;  /* 0x00000002271e7210 */ /* 0x000fca0007f1e0ff */
[----:B------:R-:W-:Y:S01]  /*0100*/  IMAD.X R29, RZ, RZ, RZ, P0 ;  /* 0x000000ffff1d7224 */ /* 0x000fe200000e06ff */
[----:B-1----:R-:W-:-:S04]  /*0110*/  LEA R4, P0, R30, UR4, 0x2 ;  /* 0x000000041e047c11 */ /* 0x002fc8000f8010ff */
[----:B------:R-:W-:-:S05]  /*0120*/  LEA.HI.X R5, R30, UR5, R29, 0x2, P0 ;  /* 0x000000051e057c11 */ /* 0x000fca00080f141d */
[----:B------:R-:W2:Y:S04]  /*0130*/  LDG.E R2, desc[UR8][R4.64] ;  /* 0x0000000804027981 */ /* 0x000ea8000c1e1900 */
[----:B------:R-:W3:Y:S04]  /*0140*/  LDG.E R6, desc[UR8][R4.64+0x80] ;  /* 0x0000800804067981 */ /* 0x000ee8000c1e1900 */
[----:B------:R-:W4:Y:S04]  /*0150*/  LDG.E R8, desc[UR8][R4.64+0x100] ;  /* 0x0001000804087981 */ /* 0x000f28000c1e1900 */
[----:B------:R-:W5:Y:S04]  /*0160*/  LDG.E R10, desc[UR8][R4.64+0x180] ;  /* 0x00018008040a7981 */ /* 0x000f68000c1e1900 */
        /* <DEDUP_REMOVED lines=19> */
[----:B------:R-:W5:Y:S01]  /*02a0*/  LDG.E R56, desc[UR8][R4.64+0xb80] ;  /* 0x000b800804387981 */ /* 0x000f62000c1e1900 */
[----:B------:R-:W0:Y:S01]  /*02b0*/  S2UR UR5, SR_CgaCtaId ;  /* 0x00000000000579c3 */ /* 0x000e220000008800 */
[----:B------:R-:W-:Y:S01]  /*02c0*/  SHF.R.U32.HI R31, RZ, 0x5, R0 ;  /* 0x00000005ff1f7819 */ /* 0x000fe20000011600 */
[----:B------:R-:W-:Y:S01]  /*02d0*/  UMOV UR4, 0x400 ;  /* 0x0000040000047882 */ /* 0x000fe20000000000 */
[----:B------:R-:W1:Y:S01]  /*02e0*/  S2R R28, SR_LANEID ;  /* 0x00000000001c7919 */ /* 0x000e620000000000 */
[----:B------:R-:W-:Y:S01]  /*02f0*/  ISETP.NE.AND P0, PT, R40, RZ, PT ;  /* 0x000000ff2800720c */ /* 0x000fe20003f05270 */
[----:B------:R-:W-:Y:S01]  /*0300*/  BSSY.RECONVERGENT B0, `(.L_x_1) ;  /* 0x0000115000007945 */ /* 0x000fe20003800200 */
[----:B0-----:R-:W-:Y:S01]  /*0310*/  ULEA UR4, UR5, UR4, 0x18 ;  /* 0x0000000405047291 */ /* 0x001fe2000f8ec0ff */
[----:B-1----:R-:W-:-:S05]  /*0320*/  IMAD R3, R31, 0x300, R28 ;  /* 0x000003001f037824 */ /* 0x002fca00078e021c */
[----:B------:R-:W-:-:S05]  /*0330*/  LEA R3, R3, UR4, 0x2 ;  /* 0x0000000403037c11 */ /* 0x000fca000f8e10ff */
[----:B--2---:R0:W-:Y:S04]  /*0340*/  STS [R3], R2 ;  /* 0x0000000203007388 */ /* 0x0041e80000000800 */
[----:B---3--:R1:W-:Y:S04]  /*0350*/  STS [R3+0x80], R6 ;  /* 0x0000800603007388 */ /* 0x0083e80000000800 */
[----:B----4-:R1:W-:Y:S01]  /*0360*/  STS [R3+0x100], R8 ;  /* 0x0001000803007388 */ /* 0x0103e20000000800 */
[----:B0-----:R-:W-:-:S03]  /*0370*/  IMAD R2, R28, 0x5c, R3 ;  /* 0x0000005c1c027824 */ /* 0x001fc600078e0203 */
[----:B-----5:R1:W-:Y:S04]  /*0380*/  STS [R3+0x180], R10 ;  /* 0x0001800a03007388 */ /* 0x0203e80000000800 */
[----:B------:R1:W-:Y:S04]  /*0390*/  STS [R3+0x200], R12 ;  /* 0x0002000c03007388 */ /* 0x0003e80000000800 */
        /* <DEDUP_REMOVED lines=18> */
[----:B------:R1:W-:Y:S01]  /*04c0*/  STS [R3+0xb80], R56 ;  /* 0x000b803803007388 */ /* 0x0003e20000000800 */
[----:B------:R-:W-:-:S03]  /*04d0*/  NOP ;  /* 0x0000000000007918 */ /* 0x000fc60000000000 */
[----:B------:R1:W0:Y:S04]  /*04e0*/  LDS.128 R24, [R2] ;  /* 0x0000000002187984 */ /* 0x0002280000000c00 */
[----:B------:R1:W2:Y:S04]  /*04f0*/  LDS.128 R20, [R2+0x10] ;  /* 0x0000100002147984 */ /* 0x0002a80000000c00 */
[----:B------:R1:W3:Y:S04]  /*0500*/  LDS.128 R16, [R2+0x20] ;  /* 0x0000200002107984 */ /* 0x0002e80000000c00 */
[----:B------:R1:W4:Y:S04]  /*0510*/  LDS.128 R12, [R2+0x30] ;  /* 0x00003000020c7984 */ /* 0x0003280000000c00 */
[----:B------:R1:W0:Y:S04]  /*0520*/  LDS.128 R8, [R2+0x40] ;  /* 0x0000400002087984 */ /* 0x0002280000000c00 */
[----:B------:R1:W0:Y:S01]  /*0530*/  LDS.128 R4, [R2+0x50] ;  /* 0x0000500002047984 */ /* 0x0002220000000c00 */
[----:B------:R-:W-:Y:S06]  /*0540*/  BAR.SYNC.DEFER_BLOCKING 0x0 ;  /* 0x0000000000007b1d */ /* 0x000fec0000010000 */
[----:B------:R-:W-:Y:S05]  /*0550*/  @P0 BRA `(.L_x_2) ;  /* 0x0000000000b80947 */ /* 0x000fea0003800000 */
[----:B01----:R-:W-:Y:S02]  /*0560*/  IADD3 R32, PT, PT, R26, R25, R24 ;  /* 0x000000191a207210 */ /* 0x003fe40007ffe018 */
[----:B------:R-:W-:Y:S02]  /*0570*/  ISETP.NE.AND P1, PT, R28, 0x1f, PT ;  /* 0x0000001f1c00780c */ /* 0x000fe40003f25270 */
[----:B--2---:R-:W-:Y:S02]  /*0580*/  IADD3 R32, PT, PT, R20, R27, R32 ;  /* 0x0000001b14207210 */ /* 0x004fe40007ffe020 */
[----:B------:R-:W-:Y:S02]  /*0590*/  ISETP.GE.U32.AND P2, PT, R0, 0x20, PT ;  /* 0x000000200000780c */ /* 0x000fe40003f46070 */
[----:B------:R-:W-:Y:S02]  /*05a0*/  IADD3 R32, PT, PT, R22, R21, R32 ;  /* 0x0000001516207210 */ /* 0x000fe40007ffe020 */
[----:B------:R-:W-:-:S02]  /*05b0*/  ISETP.NE.AND P3, PT, R28, RZ, PT ;  /* 0x000000ff1c00720c */ /* 0x000fc40003f65270 */
[----:B---3--:R-:W-:-:S03]  /*05c0*/  IADD3 R32, PT, PT, R16, R23, R32 ;  /* 0x0000001710207210 */ /* 0x008fc60007ffe020 */
[----:B------:R-:W-:Y:S02]  /*05d0*/  @!P1 LEA R42, R31, UR4, 0x2 ;  /* 0x000000041f2a9c11 */ /* 0x000fe4000f8e10ff */
[----:B------:R-:W-:-:S04]  /*05e0*/  IADD3 R32, PT, PT, R18, R17, R32 ;  /* 0x0000001112207210 */ /* 0x000fc80007ffe020 */
[----:B----4-:R-:W-:-:S04]  /*05f0*/  IADD3 R32, PT, PT, R12, R19, R32 ;  /* 0x000000130c207210 */ /* 0x010fc80007ffe020 */
[----:B------:R-:W-:-:S04]  /*0600*/  IADD3 R32, PT, PT, R14, R13, R32 ;  /* 0x0000000d0e207210 */ /* 0x000fc80007ffe020 */
[----:B------:R-:W-:-:S04]  /*0610*/  IADD3 R32, PT, PT, R8, R15, R32 ;  /* 0x0000000f08207210 */ /* 0x000fc80007ffe020 */
[----:B------:R-:W-:-:S04]  /*0620*/  IADD3 R32, PT, PT, R10, R9, R32 ;  /* 0x000000090a207210 */ /* 0x000fc80007ffe020 */
[----:B------:R-:W-:-:S04]  /*0630*/  IADD3 R32, PT, PT, R4, R11, R32 ;  /* 0x0000000b04207210 */ /* 0x000fc80007ffe020 */
[----:B------:R-:W-:-:S05]  /*0640*/  IADD3 R32, PT, PT, R6, R5, R32 ;  /* 0x0000000506207210 */ /* 0x000fca0007ffe020 */
[----:B------:R-:W-:-:S05]  /*0650*/  IMAD.IADD R36, R7, 0x1, R32 ;  /* 0x0000000107247824 */ /* 0x000fca00078e0220 */
[----:B------:R-:W0:Y:S02]  /*0660*/  SHFL.UP P0, R33, R36, 0x1, RZ ;  /* 0x0420000024217989 */ /* 0x000e2400000000ff */
[----:B0-----:R-:W-:-:S05]  /*0670*/  @P0 IMAD.IADD R33, R36, 0x1, R33 ;  /* 0x0000000124210824 */ /* 0x001fca00078e0221 */
[----:B------:R-:W0:Y:S02]  /*0680*/  SHFL.UP P0, R38, R33, 0x2, RZ ;  /* 0x0440000021267989 */ /* 0x000e2400000000ff */
[----:B0-----:R-:W-:-:S05]  /*0690*/  @P0 IMAD.IADD R38, R33, 0x1, R38 ;  /* 0x0000000121260824 */ /* 0x001fca00078e0226 */
[----:B------:R-:W0:Y:S02]  /*06a0*/  SHFL.UP P0, R37, R38, 0x4, RZ ;  /* 0x0480000026257989 */ /* 0x000e2400000000ff */
[----:B0-----:R-:W-:-:S05]  /*06b0*/  @P0 IMAD.IADD R37, R38, 0x1, R37 ;  /* 0x0000000126250824 */ /* 0x001fca00078e0225 */
[----:B------:R-:W0:Y:S02]  /*06c0*/  SHFL.UP P0, R40, R37, 0x8, RZ ;  /* 0x0500000025287989 */ /* 0x000e2400000000ff */
[----:B0-----:R-:W-:-:S05]  /*06d0*/  @P0 IMAD.IADD R40, R37, 0x1, R40 ;  /* 0x0000000125280824 */ /* 0x001fca00078e0228 */
[----:B------:R-:W0:Y:S02]  /*06e0*/  SHFL.UP P0, R39, R40, 0x10, RZ ;  /* 0x0600000028277989 */ /* 0x000e2400000000ff */
[----:B0-----:R-:W-:Y:S01]  /*06f0*/  @P0 IMAD.IADD R39, R40, 0x1, R39 ;  /* 0x0000000128270824 */ /* 0x001fe200078e0227 */
[----:B------:R-:W-:-:S03]  /*0700*/  ISETP.NE.AND P0, PT, R31, 0x2, PT ;  /* 0x000000021f00780c */ /* 0x000fc60003f05270 */
[----:B------:R-:W-:Y:S01]  /*0710*/  IMAD.IADD R37, R39, 0x1, -R36 ;  /* 0x0000000127257824 */ /* 0x000fe200078e0a24 */
[----:B------:R-:W-:Y:S01]  /*0720*/  @!P1 STS [R42+0x10], R39 ;  /* 0x000010272a009388 */ /* 0x000fe20000000800 */
[----:B------:R-:W-:Y:S01]  /*0730*/  BAR.SYNC.DEFER_BLOCKING 0x0 ;  /* 0x0000000000007b1d */ /* 0x000fe20000010000 */
[----:B------:R-:W-:Y:S02]  /*0740*/  ISETP.NE.AND P1, PT, R31, 0x3, PT ;  /* 0x000000031f00780c */ /* 0x000fe40003f25270 */
[----:B------:R-:W-:-:S03]  /*0750*/  SEL R31, R37, RZ, P3 ;  /* 0x000000ff251f7207 */ /* 0x000fc60001800000 */
[----:B------:R-:W0:Y:S02]  /*0760*/  LDS.128 R32, [UR4+0x10] ;  /* 0x00001004ff207984 */ /* 0x000e240008000c00 */
[----:B0-----:R-:W-:-:S04]  /*0770*/  IMAD.IADD R33, R32, 0x1, R33 ;  /* 0x0000000120217824 */ /* 0x001fc800078e0221 */
[----:B------:R-:W-:Y:S01]  /*0780*/  IMAD.IADD R34, R34, 0x1, R33 ;  /* 0x0000000122227824 */ /* 0x000fe200078e0221 */
[----:B------:R-:W-:Y:S02]  /*0790*/  SEL R32, R33, R32, !P0 ;  /* 0x0000002021207207 */ /* 0x000fe40004000000 */
[----:B------:R-:W-:Y:S01]  /*07a0*/  ISETP.NE.AND P0, PT, R0, RZ, PT ;  /* 0x000000ff0000720c */ /* 0x000fe20003f05270 */
[----:B------:R-:W-:Y:S01]  /*07b0*/  IMAD.IADD R35, R35, 0x1, R34 ;  /* 0x0000000123237824 */ /* 0x000fe200078e0222 */
[----:B------:R-:W-:-:S05]  /*07c0*/  SEL R32, R34, R32, !P1 ;  /* 0x0000002022207207 */ /* 0x000fca0004800000 */
[----:B------:R-:W-:-:S06]  /*07d0*/  @P2 IMAD.IADD R37, R32, 0x1, R31 ;  /* 0x0000000120252824 */ /* 0x000fcc00078e021f */
[----:B------:R-:W-:Y:S05]  /*07e0*/  @P0 BRA `(.L_x_3) ;  /* 0x0000000c00180947 */ /* 0x000fea0003800000 */
[----:B------:R-:W0:Y:S01]  /*07f0*/  LDC.64 R32, c[0x0][0x390] ;  /* 0x0000e400ff207b82 */ /* 0x000e220000000a00 */
[----:B------:R-:W-:Y:S02]  /*0800*/  IMAD.MOV.U32 R34, RZ, RZ, 0x65 ;  /* 0x00000065ff227424 */ /* 0x000fe400078e00ff */
[----:B------:R-:W-:-:S03]  /*0810*/  IMAD.MOV.U32 R37, RZ, RZ, RZ ;  /* 0x000000ffff257224 */ /* 0x000fc600078e00ff */
[----:B0-----:R0:W-:Y:S01]  /*0820*/  ST.E.64.STRONG.GPU desc[UR8][R32.64+0x100], R34 ;  /* 0x0001002220007985 */ /* 0x0011e2000c10fb08 */
[----:B------:R-:W-:Y:S05]  /*0830*/  BRA `(.L_x_3) ;  /* 0x0000000c00047947 */ /* 0x000fea0003800000 */
.L_x_2:
[----:B01----:R-:W-:Y:S02]  /*0840*/  IADD3 R32, PT, PT, R26, R25, R24 ;  /* 0x000000191a207210 */ /* 0x003fe40007ffe018 */
[----:B------:R-:W-:Y:S02]  /*0850*/  ISETP.NE.AND P1, PT, R28, 0x1f, PT ;  /* 0x0000001f1c00780c */ /* 0x000fe40003f25270 */
[----:B--2---:R-:W-:Y:S02]  /*0860*/  IADD3 R32, PT, PT, R20, R27, R32 ;  /* 0x0000001b14207210 */ /* 0x004fe40007ffe020 */
[----:B------:R-:W-:Y:S02]  /*0870*/  ISETP.NE.AND P2, PT, R28, RZ, PT ;  /* 0x000000ff1c00720c */ /* 0x000fe40003f45270 */
[----:B------:R-:W-:-:S04]  /*0880*/  IADD3 R32, PT, PT, R22, R21, R32 ;  /* 0x0000001516207210 */ /* 0x000fc80007ffe020 */
        /* <DEDUP_REMOVED lines=20> */
[----:B------:R-:W-:-:S04]  /*09d0*/  ISETP.NE.AND P0, PT, R31, 0x2, PT ;  /* 0x000000021f00780c */ /* 0x000fc80003f05270 */
[----:B------:R-:W-:Y:S01]  /*09e0*/  @!P1 STS [R43+0x10], R38 ;  /* 0x000010262b009388 */ /* 0x000fe20000000800 */
[----:B------:R-:W-:Y:S01]  /*09f0*/  BAR.SYNC.DEFER_BLOCKING 0x0 ;  /* 0x0000000000007b1d */ /* 0x000fe20000010000 */
[----:B------:R-:W-:Y:S01]  /*0a00*/  ISETP.NE.AND P1, PT, R31, 0x3, PT ;  /* 0x000000031f00780c */ /* 0x000fe20003f25270 */
[----:B------:R-:W-:-:S04]  /*0a10*/  IMAD.IADD R31, R38, 0x1, -R41 ;  /* 0x00000001261f7824 */ /* 0x000fc800078e0a29 */
[----:B------:R-:W0:Y:S02]  /*0a20*/  LDS.128 R32, [UR4+0x10] ;  /* 0x00001004ff207984 */ /* 0x000e240008000c00 */
[----:B0-----:R-:W-:-:S04]  /*0a30*/  IMAD.IADD R33, R32, 0x1, R33 ;  /* 0x0000000120217824 */ /* 0x001fc800078e0221 */
[----:B------:R-:W-:Y:S01]  /*0a40*/  IMAD.IADD R34, R34, 0x1, R33 ;  /* 0x0000000122227824 */ /* 0x000fe200078e0221 */
[----:B------:R-:W-:Y:S02]  /*0a50*/  SEL R32, R33, R32, !P0 ;  /* 0x0000002021207207 */ /* 0x000fe40004000000 */
[----:B------:R-:W-:Y:S01]  /*0a60*/  ISETP.GT.U32.AND P0, PT, R0, 0x1f, PT ;  /* 0x0000001f0000780c */ /* 0x000fe20003f04070 */
[----:B------:R-:W-:Y:S01]  /*0a70*/  IMAD.IADD R35, R35, 0x1, R34 ;  /* 0x0000000123237824 */ /* 0x000fe200078e0222 */
[----:B------:R-:W-:Y:S02]  /*0a80*/  SEL R33, R31, RZ, P2 ;  /* 0x000000ff1f217207 */ /* 0x000fe40001000000 */
[----:B------:R-:W-:Y:S02]  /*0a90*/  SEL R32, R34, R32, !P1 ;  /* 0x0000002022207207 */ /* 0x000fe40004800000 */
[----:B------:R-:W-:-:S03]  /*0aa0*/  ISETP.GE.U32.AND P1, PT, R0, 0x20, PT ;  /* 0x000000200000780c */ /* 0x000fc60003f26070 */
[----:B------:R-:W-:-:S05]  /*0ab0*/  IMAD.IADD R32, R32, 0x1, R33 ;  /* 0x0000000120207824 */ /* 0x000fca00078e0221 */
[----:B------:R-:W-:Y:S01]  /*0ac0*/  SEL R31, R31, R32, !P1 ;  /* 0x000000201f1f7207 */ /* 0x000fe20004800000 */
[----:B------:R-:W-:Y:S06]  /*0ad0*/  @P0 BRA `(.L_x_4) ;  /* 0x0000000800380947 */ /* 0x000fec0003800000 */
[----:B------:R-:W0:Y:S01]  /*0ae0*/  LDC.64 R42, c[0x0][0x390] ;  /* 0x0000e400ff2a7b82 */ /* 0x000e220000000a00 */
[----:B------:R-:W-:Y:S02]  /*0af0*/  ISETP.NE.AND P0, PT, R0, RZ, PT ;  /* 0x000000ff0000720c */ /* 0x000fe40003f05270 */
[----:B------:R-:W-:-:S05]  /*0b00*/  LOP3.LUT R33, RZ, R0, RZ, 0x33, !PT ;  /* 0x00000000ff217212 */ /* 0x000fca00078e33ff */
[----:B------:R-:W1:Y:S01]  /*0b10*/  LDC R36, c[0x0][0x370] ;  /* 0x0000dc00ff247b82 */ /* 0x000e620000000800 */
[----:B------:R-:W-:-:S05]  /*0b20*/  IMAD.IADD R38, R40, 0x1, R33 ;  /* 0x0000000128267824 */ /* 0x000fca00078e0221 */
[----:B------:R-:W-:Y:S01]  /*0b30*/  @!P0 IMAD.MOV.U32 R34, RZ, RZ, 0x64 ;  /* 0x00000064ff228424 */ /* 0x000fe200078e00ff */
[----:B------:R2:W-:Y:S01]  /*0b40*/  @!P0 STS [UR4+0xc], R35 ;  /* 0x00000c23ff008988 */ /* 0x0005e20008000804 */
[----:B0-----:R-:W-:-:S05]  /*0b50*/  IMAD.WIDE R52, R40, 0x8, R42 ;  /* 0x0000000828347825 */ /* 0x001fca00078e022a */
[----:B------:R2:W-:Y:S01]  /*0b60*/  @!P0 ST.E.64.STRONG.GPU desc[UR8][R52.64+0x100], R34 ;  /* 0x0001002234008985 */ /* 0x0005e2000c10fb08 */
[----:B-1----:R-:W-:-:S13]  /*0b70*/  ISETP.GT.U32.AND P1, PT, R36, 0x1f3, PT ;  /* 0x000001f32400780c */ /* 0x002fda0003f24070 */
[----:B--2---:R-:W-:Y:S05]  /*0b80*/  @P1 BRA `(.L_x_5) ;  /* 0x0000000000081947 */ /* 0x004fea0003800000 */
[----:B------:R0:W-:Y:S06]  /*0b90*/  MEMBAR.SC.CTA ;  /* 0x0000000000007992 */ /* 0x0001ec0000000000 */
[----:B0-----:R-:W-:Y:S05]  /*0ba0*/  BRA `(.L_x_6) ;  /* 0x0000000000087947 */ /* 0x001fea0003800000 */
.L_x_5:
[----:B------:R-:W-:Y:S05]  /*0bb0*/  NANOSLEEP 0x4dd ;  /* 0x000004dd0000795d */ /* 0x000fea0003800000 */
[----:B------:R-:W-:Y:S01]  /*0bc0*/  NOP ;  /* 0x0000000000007918 */ /* 0x000fe20000000000 */
.L_x_6:
[----:B------:R-:W-:-:S05]  /*0bd0*/  IMAD.WIDE R42, R38, 0x8, R42 ;  /* 0x00000008262a7825 */ /* 0x000fca00078e022a */
[----:B------:R-:W2:Y:S01]  /*0be0*/  LD.E.64.STRONG.GPU R40, desc[UR8][R42.64+0x100] ;  /* 0x000100082a287980 */ /* 0x000ea2000c10fb00 */
[----:B------:R-:W-:Y:S01]  /*0bf0*/  UMOV UR5, 0xffffffff ;  /* 0xffffffff00057882 */ /* 0x000fe20000000000 */
[----:B--2---:R-:W-:Y:S02]  /*0c00*/  ISETP.NE.AND P0, PT, R40, 0x63, PT ;  /* 0x000000632800780c */ /* 0x004fe40003f05270 */
[----:B------:R-:W-:Y:S11]  /*0c10*/  BRA.DIV UR5, `(.L_x_7) ;  /* 0x0000003205387947 */ /* 0x000ff6000b800000 */
[----:B------:R-:W-:-:S13]  /*0c20*/  VOTE.ANY P0, !P0 ;  /* 0x0000000000ff7806 */ /* 0x000fda0004000100 */
.L_x_46:
[----:B------:R-:W-:Y:S05]  /*0c30*/  @!P0 BRA `(.L_x_8) ;  /* 0x0000000000308947 */ /* 0x000fea0003800000 */
.L_x_12:
[----:B------:R-:W-:Y:S05]  /*0c40*/  YIELD ;  /* 0x0000000000007946 */ /* 0x000fea0003800000 */
[----:B------:R-:W-:Y:S05]  /*0c50*/  @P1 BRA `(.L_x_9) ;  /* 0x0000000000081947 */ /* 0x000fea0003800000 */
[----:B------:R0:W-:Y:S06]  /*0c60*/  MEMBAR.SC.CTA ;  /* 0x0000000000007992 */ /* 0x0001ec0000000000 */
[----:B0-----:R-:W-:Y:S05]  /*0c70*/  BRA `(.L_x_10) ;  /* 0x0000000000087947 */ /* 0x001fea0003800000 */
.L_x_9:
[----:B------:R-:W-:Y:S05]  /*0c80*/  NANOSLEEP 0x288 ;  /* 0x000002880000795d */ /* 0x000fea0003800000 */
[----:B------:R-:W-:Y:S01]  /*0c90*/  NOP ;  /* 0x0000000000007918 */ /* 0x000fe20000000000 */
.L_x_10:
[----:B------:R-:W2:Y:S01]  /*0ca0*/  LD.E.64.STRONG.GPU R40, desc[UR8][R42.64+0x100] ;  /* 0x000100082a287980 */ /* 0x000ea2000c10fb00 */
[----:B------:R-:W-:Y:S01]  /*0cb0*/  UMOV UR5, 0xffffffff ;  /* 0xffffffff00057882 */ /* 0x000fe20000000000 */
[----:B--2---:R-:W-:Y:S02]  /*0cc0*/  ISETP.NE.AND P0, PT, R40, 0x63, PT ;  /* 0x000000632800780c */ /* 0x004fe40003f05270 */
[----:B------:R-:W-:Y:S11]  /*0cd0*/  BRA.DIV UR5, `(.L_x_11) ;  /* 0x0000003205287947 */ /* 0x000ff6000b800000 */
[----:B------:R-:W-:-:S13]  /*0ce0*/  VOTE.ANY P0, !P0 ;  /* 0x0000000000ff7806 */ /* 0x000fda0004000100 */
.L_x_49:
[----:B------:R-:W-:Y:S05]  /*0cf0*/  @P0 BRA `(.L_x_12) ;  /* 0xfffffffc00d00947 */ /* 0x000fea000383ffff */
.L_x_8:
[----:B------:R-:W-:Y:S01]  /*0d00*/  UMOV UR5, 0xffffffff ;  /* 0xffffffff00057882 */ /* 0x000fe20000000000 */
[----:B------:R-:W-:Y:S02]  /*0d10*/  ISETP.NE.AND P0, PT, R40, 0x65, PT ;  /* 0x000000652800780c */ /* 0x000fe40003f05270 */
[----:B------:R-:W-:Y:S11]  /*0d20*/  BRA.DIV UR5, `(.L_x_13) ;  /* 0x0000003205347947 */ /* 0x000ff6000b800000 */
[----:B------:R-:W0:Y:S01]  /*0d30*/  S2R R37, SR_GEMASK ;  /* 0x0000000000257919 */ /* 0x000e220000003c00 */
[----:B------:R-:W-:Y:S01]  /*0d40*/  VOTE.ANY R32, PT, !P0 ;  /* 0x0000000000207806 */ /* 0x000fe200040e0100 */
[C---:B------:R-:W-:Y:S02]  /*0d50*/  VIADD R45, R28.reuse, 0x2 ;  /* 0x000000021c2d7836 */ /* 0x040fe40000000000 */
[C---:B------:R-:W-:Y:S02]  /*0d60*/  VIADD R44, R28.reuse, 0x4 ;  /* 0x000000041c2c7836 */ /* 0x040fe40000000000 */
[----:B------:R-:W-:Y:S01]  /*0d70*/  VIADD R46, R28, 0x10 ;  /* 0x000000101c2e7836 */ /* 0x000fe20000000000 */
[----:B0-----:R-:W-:-:S05]  /*0d80*/  LOP3.LUT R32, R32, 0x80000000, R37, 0xec, !PT ;  /* 0x8000000020207812 */ /* 0x001fca00078eec25 */
[----:B------:R-:W-:-:S05]  /*0d90*/  VIADD R33, R32, 0xffffffff ;  /* 0xffffffff20217836 */ /* 0x000fca0000000000 */
[----:B------:R-:W-:-:S04]  /*0da0*/  LOP3.LUT R33, R32, R33, RZ, 0xc, !PT ;  /* 0x0000002120217212 */ /* 0x000fc800078e0cff */
[----:B------:R0:W1:Y:S02]  /*0db0*/  POPC R34, R33 ;  /* 0x0000002100227309 */ /* 0x0000640000000000 */
[----:B0-----:R-:W0:Y:S01]  /*0dc0*/  LDC.64 R32, c[0x0][0x390] ;  /* 0x0000e400ff207b82 */ /* 0x001e220000000a00 */
[----:B-1----:R-:W1:Y:S01]  /*0dd0*/  SHFL.DOWN PT, R42, R41, 0x1, R34 ;  /* 0x08200000292a7989 */ /* 0x002e6200000e0022 */
[-C--:B------:R-:W-:Y:S02]  /*0de0*/  ISETP.GE.AND P0, PT, R28, R34.reuse, PT ;  /* 0x000000221c00720c */ /* 0x080fe40003f06270 */
[----:B------:R-:W-:Y:S02]  /*0df0*/  ISETP.GT.AND P1, PT, R46, R34, PT ;  /* 0x000000222e00720c */ /* 0x000fe40003f24270 */
[----:B0-----:R-:W-:Y:S02]  /*0e00*/  IADD3 R48, P2, PT, R32, 0x100, RZ ;  /* 0x0000010020307810 */ /* 0x001fe40007f5e0ff */
[----:B-1----:R-:W-:-:S02]  /*0e10*/  SEL R42, R42, RZ, !P0 ;  /* 0x000000ff2a2a7207 */ /* 0x002fc40004000000 */
[----:B------:R-:W-:-:S03]  /*0e20*/  ISETP.GT.AND P0, PT, R45, R34, PT ;  /* 0x000000222d00720c */ /* 0x000fc60003f04270 */
[----:B------:R-:W-:-:S05]  /*0e30*/  IMAD.IADD R39, R42, 0x1, R41 ;  /* 0x000000012a277824 */ /* 0x000fca00078e0229 */
[----:B------:R-:W0:Y:S02]  /*0e40*/  SHFL.DOWN PT, R42, R39, 0x2, R34 ;  /* 0x08400000272a7989 */ /* 0x000e2400000e0022 */
[----:B0-----:R-:W-:Y:S02]  /*0e50*/  SEL R42, R42, RZ, !P0 ;  /* 0x000000ff2a2a7207 */ /* 0x001fe40004000000 */
[----:B------:R-:W-:-:S03]  /*0e60*/  ISETP.GT.AND P0, PT, R44, R34, PT ;  /* 0x000000222c00720c */ /* 0x000fc60003f04270 */
[----:B------:R-:W-:Y:S02]  /*0e70*/  IMAD.IADD R47, R39, 0x1, R42 ;  /* 0x00000001272f7824 */ /* 0x000fe400078e022a */
[----:B------:R-:W-:-:S03]  /*0e80*/  VIADD R39, R28, 0x8 ;  /* 0x000000081c277836 */ /* 0x000fc60000000000 */
[----:B------:R-:W0:Y:S02]  /*0e90*/  SHFL.DOWN PT, R42, R47, 0x4, R34 ;  /* 0x088000002f2a7989 */ /* 0x000e2400000e0022 */
[----:B0-----:R-:W-:Y:S02]  /*0ea0*/  SEL R42, R42, RZ, !P0 ;  /* 0x000000ff2a2a7207 */ /* 0x001fe40004000000 */
[----:B------:R-:W-:-:S03]  /*0eb0*/  ISETP.GT.AND P0, PT, R39, R34, PT ;  /* 0x000000222700720c */ /* 0x000fc60003f04270 */
[----:B------:R-:W-:-:S05]  /*0ec0*/  IMAD.IADD R49, R47, 0x1, R42 ;  /* 0x000000012f317824 */ /* 0x000fca00078e022a */
[----:B------:R-:W0:Y:S02]  /*0ed0*/  SHFL.DOWN PT, R42, R49, 0x8, R34 ;  /* 0x09000000312a7989 */ /* 0x000e2400000e0022 */
[----:B0-----:R-:W-:Y:S02]  /*0ee0*/  SEL R42, R42, RZ, !P0 ;  /* 0x000000ff2a2a7207 */ /* 0x001fe40004000000 */
[----:B------:R-:W-:-:S03]  /*0ef0*/  ISETP.NE.AND P0, PT, R40, 0x65, PT ;  /* 0x000000652800780c */ /* 0x000fc60003f05270 */
[----:B------:R-:W-:Y:S02]  /*0f00*/  IMAD.IADD R43, R49, 0x1, R42 ;  /* 0x00000001312b7824 */ /* 0x000fe400078e022a */
[----:B------:R-:W-:-:S03]  /*0f10*/  IMAD.X R49, RZ, RZ, R33, P2 ;  /* 0x000000ffff317224 */ /* 0x000fc600010e0621 */
[----:B------:R-:W0:Y:S05]  /*0f20*/  SHFL.DOWN PT, R42, R43, 0x10, R34 ;  /* 0x0a0000002b2a7989 */ /* 0x000e2a00000e0022 */
[----:B------:R-:W-:Y:S02]  /*0f30*/  VOTE.ALL P0, P0 ;  /* 0x0000000000ff7806 */ /* 0x000fe40000000000 */
[----:B0-----:R-:W-:-:S05]  /*0f40*/  SEL R42, R42, RZ, !P1 ;  /* 0x000000ff2a2a7207 */ /* 0x001fca0004800000 */
[----:B------:R-:W-:-:S07]  /*0f50*/  IMAD.IADD R50, R43, 0x1, R42 ;  /* 0x000000012b327824 */ /* 0x000fce00078e022a */
.L_x_58:
[----:B------:R-:W-:Y:S05]  /*0f60*/  @!P0 BRA `(.L_x_14) ;  /* 0x0000000000d48947 */ /* 0x000fea0003800000 */
.L_x_22:
[----:B------:R-:W-:-:S05]  /*0f70*/  IMAD.WIDE R42, R38, 0x8, R48 ;  /* 0x00000008262a7825 */ /* 0x000fca00078e0230 */
[----:B------:R-:W2:Y:S01]  /*0f80*/  LD.E.64.STRONG.GPU R40, desc[UR8][R42.64+-0x100] ;  /* 0xffff00082a287980 */ /* 0x000ea2000c10fb00 */
[----:B------:R-:W-:Y:S05]  /*0f90*/  YIELD ;  /* 0x0000000000007946 */ /* 0x000fea0003800000 */
[----:B------:R-:W-:Y:S01]  /*0fa0*/  UMOV UR5, 0xffffffff ;  /* 0xffffffff00057882 */ /* 0x000fe20000000000 */
[----:B--2---:R-:W-:Y:S02]  /*0fb0*/  ISETP.NE.AND P0, PT, R40, 0x63, PT ;  /* 0x000000632800780c */ /* 0x004fe40003f05270 */
[----:B------:R-:W-:Y:S11]  /*0fc0*/  BRA.DIV UR5, `(.L_x_15) ;  /* 0x00000032058c7947 */ /* 0x000ff6000b800000 */
[----:B------:R-:W-:-:S13]  /*0fd0*/  VOTE.ANY P0, !P0 ;  /* 0x0000000000ff7806 */ /* 0x000fda0004000100 */
.L_x_61:
[----:B------:R-:W-:Y:S05]  /*0fe0*/  @!P0 BRA `(.L_x_16) ;  /* 0x0000000000348947 */ /* 0x000fea0003800000 */
[----:B------:R-:W-:-:S13]  /*0ff0*/  ISETP.GT.U32.AND P1, PT, R36, 0x1f3, PT ;  /* 0x000001f32400780c */ /* 0x000fda0003f24070 */
.L_x_20:
[----:B------:R-:W-:Y:S05]  /*1000*/  YIELD ;  /* 0x0000000000007946 */ /* 0x000fea0003800000 */
[----:B------:R-:W-:Y:S05]  /*1010*/  @P1 BRA `(.L_x_17) ;  /* 0x0000000000081947 */ /* 0x000fea0003800000 */
[----:B------:R0:W-:Y:S06]  /*1020*/  MEMBAR.SC.CTA ;  /* 0x0000000000007992 */ /* 0x0001ec0000000000 */
[----:B0-----:R-:W-:Y:S05]  /*1030*/  BRA `(.L_x_18) ;  /* 0x0000000000087947 */ /* 0x001fea0003800000 */
.L_x_17:
[----:B------:R-:W-:Y:S05]  /*1040*/  NANOSLEEP 0x288 ;  /* 0x000002880000795d */ /* 0x000fea0003800000 */
[----:B------:R-:W-:Y:S01]  /*1050*/  NOP ;  /* 0x0000000000007918 */ /* 0x000fe20000000000 */
.L_x_18:
[----:B------:R-:W2:Y:S01]  /*1060*/  LD.E.64.STRONG.GPU R40, desc[UR8][R42.64+-0x100] ;  /* 0xffff00082a287980 */ /* 0x000ea2000c10fb00 */
[----:B------:R-:W-:Y:S01]  /*1070*/  UMOV UR5, 0xffffffff ;  /* 0xffffffff00057882 */ /* 0x000fe20000000000 */
[----:B--2---:R-:W-:Y:S02]  /*1080*/  ISETP.NE.AND P0, PT, R40, 0x63, PT ;  /* 0x000000632800780c */ /* 0x004fe40003f05270 */
[----:B------:R-:W-:Y:S11]  /*1090*/  BRA.DIV UR5, `(.L_x_19) ;  /* 0x0000003205787947 */ /* 0x000ff6000b800000 */
[----:B------:R-:W-:-:S13]  /*10a0*/  VOTE.ANY P0, !P0 ;  /* 0x0000000000ff7806 */ /* 0x000fda0004000100 */
.L_x_64:
[----:B------:R-:W-:Y:S05]  /*10b0*/  @P0 BRA `(.L_x_20) ;  /* 0xfffffffc00d00947 */ /* 0x000fea000383ffff */
.L_x_16:
[----:B------:R-:W-:Y:S01]  /*10c0*/  UMOV UR5, 0xffffffff ;  /* 0xffffffff00057882 */ /* 0x000fe20000000000 */
[----:B------:R-:W-:Y:S02]  /*10d0*/  ISETP.NE.AND P0, PT, R40, 0x65, PT ;  /* 0x000000652800780c */ /* 0x000fe40003f05270 */
[----:B------:R-:W-:Y:S11]  /*10e0*/  BRA.DIV UR5, `(.L_x_21) ;  /* 0x0000003205847947 */ /* 0x000ff6000b800000 */
[----:B------:R-:W-:Y:S01]  /*10f0*/  VOTE.ANY R32, PT, !P0 ;  /* 0x0000000000207806 */ /* 0x000fe200040e0100 */
[----:B------:R-:W-:-:S03]  /*1100*/  VIADD R38, R38, 0xffffffe0 ;  /* 0xffffffe026267836 */ /* 0x000fc60000000000 */
[----:B------:R-:W-:-:S05]  /*1110*/  LOP3.LUT R32, R32, 0x80000000, R37, 0xec, !PT ;  /* 0x8000000020207812 */ /* 0x000fca00078eec25 */
[----:B------:R-:W-:-:S05]  /*1120*/  VIADD R33, R32, 0xffffffff ;  /* 0xffffffff20217836 */ /* 0x000fca0000000000 */
[----:B------:R-:W-:-:S04]  /*1130*/  LOP3.LUT R33, R32, R33, RZ, 0xc, !PT ;  /* 0x0000002120217212 */ /* 0x000fc800078e0cff */
[----:B------:R-:W0:Y:S02]  /*1140*/  POPC R34, R33 ;  /* 0x0000002100227309 */ /* 0x000e240000000000 */
[----:B0-----:R-:W0:Y:S01]  /*1150*/  SHFL.DOWN PT, R42, R41, 0x1, R34 ;  /* 0x08200000292a7989 */ /* 0x001e2200000e0022 */
[-C--:B------:R-:W-:Y:S02]  /*1160*/  ISETP.GE.AND P0, PT, R28, R34.reuse, PT ;  /* 0x000000221c00720c */ /* 0x080fe40003f06270 */
[-C--:B------:R-:W-:Y:S02]  /*1170*/  ISETP.GT.AND P1, PT, R46, R34.reuse, PT ;  /* 0x000000222e00720c */ /* 0x080fe40003f24270 */
[----:B0-----:R-:W-:Y:S02]  /*1180*/  SEL R42, R42, RZ, !P0 ;  /* 0x000000ff2a2a7207 */ /* 0x001fe40004000000 */
[----:B------:R-:W-:-:S03]  /*1190*/  ISETP.GT.AND P0, PT, R45, R34, PT ;  /* 0x000000222d00720c */ /* 0x000fc60003f04270 */
[----:B------:R-:W-:-:S05]  /*11a0*/  IMAD.IADD R43, R42, 0x1, R41 ;  /* 0x000000012a2b7824 */ /* 0x000fca00078e0229 */
[----:B------:R-:W0:Y:S02]  /*11b0*/  SHFL.DOWN PT, R42, R43, 0x2, R34 ;  /* 0x084000002b2a7989 */ /* 0x000e2400000e0022 */
        /* <DEDUP_REMOVED lines=9> */
[----:B------:R-:W-:-:S03]  /*1250*/  ISETP.NE.AND P0, PT, R40, 0x65, PT ;  /* 0x000000652800780c */ /* 0x000fc60003f05270 */
[----:B------:R-:W-:-:S05]  /*1260*/  IMAD.IADD R43, R51, 0x1, R42 ;  /* 0x00000001332b7824 */ /* 0x000fca00078e022a */
[----:B------:R-:W0:Y:S05]  /*1270*/  SHFL.DOWN PT, R42, R43, 0x10, R34 ;  /* 0x0a0000002b2a7989 */ /* 0x000e2a00000e0022 */
[----:B------:R-:W-:Y:S02]  /*1280*/  VOTE.ALL P0, P0 ;  /* 0x0000000000ff7806 */ /* 0x000fe40000000000 */
[----:B0-----:R-:W-:-:S04]  /*1290*/  SEL R42, R42, RZ, !P1 ;  /* 0x000000ff2a2a7207 */ /* 0x001fc80004800000 */
[----:B------:R-:W-:-:S07]  /*12a0*/  IADD3 R50, PT, PT, R43, R42, R50 ;  /* 0x0000002a2b327210 */ /* 0x000fce0007ffe032 */
.L_x_73:
[----:B------:R-:W-:Y:S05]  /*12b0*/  @P0 BRA `(.L_x_22) ;  /* 0xfffffffc002c0947 */ /* 0x000fea000383ffff */
.L_x_14:
[----:B------:R-:W-:Y:S02]  /*12c0*/  ISETP.NE.AND P1, PT, R0, RZ, PT ;  /* 0x000000ff0000720c */ /* 0x000fe40003f25270 */
[----:B------:R-:W-:-:S11]  /*12d0*/  ISETP.NE.AND P0, PT, R28, RZ, PT ;  /* 0x000000ff1c00720c */ /* 0x000fd60003f05270 */
[----:B------:R-:W0:Y:S01]  /*12e0*/  @!P1 S2R R33, SR_CgaCtaId ;  /* 0x0000000000219919 */ /* 0x000e220000008800 */
[----:B------:R-:W-:Y:S01]  /*12f0*/  @!P1 MOV R28, 0x400 ;  /* 0x00000400001c9802 */ /* 0x000fe20000000f00 */
[----:B------:R-:W-:Y:S01]  /*1300*/  @!P1 IMAD.IADD R35, R35, 0x1, R50 ;  /* 0x0000000123239824 */ /* 0x000fe200078e0232 */
[----:B------:R-:W-:Y:S01]  /*1310*/  @!P0 MOV R32, 0x400 ;  /* 0x0000040000208802 */ /* 0x000fe20000000f00 */
[----:B------:R-:W1:Y:S01]  /*1320*/  @!P0 S2R R37, SR_CgaCtaId ;  /* 0x0000000000258919 */ /* 0x000e620000008800 */
[----:B------:R-:W-:-:S05]  /*1330*/  @!P1 IMAD.MOV.U32 R34, RZ, RZ, 0x65 ;  /* 0x00000065ff229424 */ /* 0x000fca00078e00ff */
[----:B------:R2:W-:Y:S01]  /*1340*/  @!P1 ST.E.64.STRONG.GPU desc[UR8][R52.64+0x100], R34 ;  /* 0x0001002234009985 */ /* 0x0005e2000c10fb08 */
[----:B0-----:R-:W-:Y:S02]  /*1350*/  @!P1 LEA R28, R33, R28, 0x18 ;  /* 0x0000001c211c9211 */ /* 0x001fe400078ec0ff */
[----:B-1----:R-:W-:-:S03]  /*1360*/  @!P0 LEA R37, R37, R32, 0x18 ;  /* 0x0000002025258211 */ /* 0x002fc600078ec0ff */
[----:B------:R2:W-:Y:S01]  /*1370*/  @!P1 STS [R28+0x8], R35 ;  /* 0x000008231c009388 */ /* 0x0005e20000000800 */
[----:B------:R-:W-:Y:S02]  /*1380*/  IMAD.MOV.U32 R32, RZ, RZ, R31 ;  /* 0x000000ffff207224 */ /* 0x000fe400078e001f */
[----:B------:R-:W-:Y:S01]  /*1390*/  @!P0 IMAD.MOV.U32 R32, RZ, RZ, R50 ;  /* 0x000000ffff208224 */ /* 0x000fe200078e0032 */
[----:B------:R2:W-:Y:S04]  /*13a0*/  @!P1 STS [R28+0x4], R50 ;  /* 0x000004321c009388 */ /* 0x0005e80000000800 */
[----:B------:R2:W-:Y:S02]  /*13b0*/  @!P0 STS [R37+0x24], R50 ;  /* 0x0000243225008388 */ /* 0x0005e40000000800 */
.L_x_4:
[----:B------:R-:W-:Y:S05]  /*13c0*/  WARPSYNC.ALL ;  /* 0x0000000000007948 */ /* 0x000fea0003800000 */
[----:B------:R-:W0:Y:S08]  /*13d0*/  S2UR UR6, SR_CgaCtaId ;  /* 0x00000000000679c3 */ /* 0x000e300000008800 */
[----:B------:R-:W-:Y:S01]  /*13e0*/  BAR.SYNC.DEFER_BLOCKING 0x0 ;  /* 0x0000000000007b1d */ /* 0x000fe20000010000 */
[----:B------:R-:W-:-:S05]  /*13f0*/  ISETP.NE.AND P0, PT, R0, RZ, PT ;  /* 0x000000ff0000720c */ /* 0x000fca0003f05270 */
[----:B------:R-:W-:Y:S02]  /*1400*/  UMOV UR5, 0x400 ;  /* 0x0000040000057882 */ /* 0x000fe40000000000 */
[----:B0-----:R-:W-:-:S09]  /*1410*/  ULEA UR5, UR6, UR5, 0x18 ;  /* 0x0000000506057291 */ /* 0x001fd2000f8ec0ff */
[----:B--2---:R-:W0:Y:S02]  /*1420*/  LDS R28, [UR5+0x24] ;  /* 0x00002405ff1c7984 */ /* 0x004e240008000800 */
[----:B0-----:R-:W-:-:S05]  /*1430*/  SEL R37, R28, RZ, P0 ;  /* 0x000000ff1c257207 */ /* 0x001fca0000000000 */
[----:B------:R-:W-:-:S07]  /*1440*/  IMAD.IADD R37, R37, 0x1, R32 ;  /* 0x0000000125257824 */ /* 0x000fce00078e0220 */
.L_x_3:
[----:B------:R-:W-:Y:S05]  /*1450*/  BSYNC.RECONVERGENT B0 ;  /* 0x0000000000007941 */ /* 0x000fea0003800200 */
.L_x_1:
[----:B------:R-:W-:Y:S01]  /*1460*/  IMAD.IADD R24, R24, 0x1, R37 ;  /* 0x0000000118187824 */ /* 0x000fe200078e0225 */
[----:B------:R-:W-:Y:S03]  /*1470*/  BAR.SYNC.DEFER_BLOCKING 0x0 ;  /* 0x0000000000007b1d */ /* 0x000fe60000010000 */
[----:B------:R-:W-:-:S03]  /*1480*/  IMAD.IADD R25, R25, 0x1, R24 ;  /* 0x0000000119197824 */ /* 0x000fc600078e0218 */
[----:B------:R-:W1:Y:S01]  /*1490*/  LDCU.64 UR6, c[0x0][0x388] ;  /* 0x00007100ff0677ac */ /* 0x000e620008000a00 */
[----:B------:R-:W-:-:S04]  /*14a0*/  IMAD.IADD R26, R26, 0x1, R25 ;  /* 0x000000011a1a7824 */ /* 0x000fc800078e0219 */
[----:B------:R-:W-:-:S04]  /*14b0*/  IMAD.IADD R27, R27, 0x1, R26 ;  /* 0x000000011b1b7824 */ /* 0x000fc800078e021a */
[----:B------:R-:W-:-:S04]  /*14c0*/  IMAD.IADD R20, R20, 0x1, R27 ;  /* 0x0000000114147824 */ /* 0x000fc800078e021b */
[----:B------:R-:W-:-:S04]  /*14d0*/  IMAD.IADD R21, R21, 0x1, R20 ;  /* 0x0000000115157824 */ /* 0x000fc800078e0214 */
[----:B------:R-:W-:Y:S01]  /*14e0*/  IMAD.IADD R22, R22, 0x1, R21 ;  /* 0x0000000116167824 */ /* 0x000fe200078e0215 */
[----:B------:R-:W-:Y:S03]  /*14f0*/  STS.128 [R2], R24 ;  /* 0x0000001802007388 */ /* 0x000fe60000000c00 */
[----:B------:R-:W-:-:S04]  /*1500*/  IMAD.IADD R23, R23, 0x1, R22 ;  /* 0x0000000117177824 */ /* 0x000fc800078e0216 */
[----:B------:R-:W-:Y:S01]  /*1510*/  IMAD.IADD R16, R16, 0x1, R23 ;  /* 0x0000000110107824 */ /* 0x000fe200078e0217 */
[----:B------:R-:W-:Y:S03]  /*1520*/  STS.128 [R2+0x10], R20 ;  /* 0x0000101402007388 */ /* 0x000fe60000000c00 */
[----:B------:R-:W-:-:S04]  /*1530*/  IMAD.IADD R17, R17, 0x1, R16 ;  /* 0x0000000111117824 */ /* 0x000fc800078e0210 */
[----:B------:R-:W-:-:S04]  /*1540*/  IMAD.IADD R18, R18, 0x1, R17 ;  /* 0x0000000112127824 */ /* 0x000fc800078e0211 */
[----:B------:R-:W-:-:S04]  /*1550*/  IMAD.IADD R19, R19, 0x1, R18 ;  /* 0x0000000113137824 */ /* 0x000fc800078e0212 */
[----:B0-----:R-:W-:Y:S01]  /*1560*/  IMAD.IADD R32, R12, 0x1, R19 ;  /* 0x000000010c207824 */ /* 0x001fe200078e0213 */
[----:B------:R-:W-:Y:S03]  /*1570*/  STS.128 [R2+0x20], R16 ;  /* 0x0000201002007388 */ /* 0x000fe60000000c00 */
[----:B------:R-:W-:-:S04]  /*1580*/  IMAD.IADD R33, R13, 0x1, R32 ;  /* 0x000000010d217824 */ /* 0x000fc800078e0220 */
[----:B------:R-:W-:-:S04]  /*1590*/  IMAD.IADD R34, R14, 0x1, R33 ;  /* 0x000000010e227824 */ /* 0x000fc800078e0221 */
[----:B------:R-:W-:-:S04]  /*15a0*/  IMAD.IADD R35, R15, 0x1, R34 ;  /* 0x000000010f237824 */ /* 0x000fc800078e0222 */
[----:B------:R-:W-:Y:S01]  /*15b0*/  IMAD.IADD R36, R8, 0x1, R35 ;  /* 0x0000000108247824 */ /* 0x000fe200078e0223 */
        /* <DEDUP_REMOVED lines=8> */
[----:B------:R-:W-:-:S05]  /*1640*/  IMAD.IADD R7, R7, 0x1, R6 ;  /* 0x0000000107077824 */ /* 0x000fca00078e0206 */
[----:B------:R1:W-:Y:S01]  /*1650*/  STS.128 [R2+0x50], R4 ;  /* 0x0000500402007388 */ /* 0x0003e20000000c00 */
[----:B------:R-:W-:-:S03]  /*1660*/  NOP ;  /* 0x0000000000007918 */ /* 0x000fc60000000000 */
[----:B------:R-:W0:Y:S04]  /*1670*/  LDS R10, [R3] ;  /* 0x00000000030a7984 */ /* 0x000e280000000800 */
[----:B------:R-:W2:Y:S04]  /*1680*/  LDS R12, [R3+0x80] ;  /* 0x00008000030c7984 */ /* 0x000ea80000000800 */
[----:B------:R-:W3:Y:S01]  /*1690*/  LDS R14, [R3+0x100] ;  /* 0x00010000030e7984 */ /* 0x000ee20000000800 */
[----:B-1----:R-:W-:-:S03]  /*16a0*/  LEA R4, P0, R30, UR6, 0x3 ;  /* 0x000000061e047c11 */ /* 0x002fc6000f8018ff */
[----:B------:R-:W1:Y:S01]  /*16b0*/  LDS R24, [R3+0x180] ;  /* 0x0001800003187984 */ /* 0x000e620000000800 */
[----:B------:R-:W-:-:S03]  /*16c0*/  LEA.HI.X R5, R30, UR7, R29, 0x3, P0 ;  /* 0x000000071e057c11 */ /* 0x000fc600080f1c1d */
[----:B------:R-:W4:Y:S04]  /*16d0*/  LDS R20, [R3+0x200] ;  /* 0x0002000003147984 */ /* 0x000f280000000800 */
[----:B------:R-:W5:Y:S04]  /*16e0*/  LDS R16, [R3+0x280] ;  /* 0x0002800003107984 */ /* 0x000f680000000800 */
[----:B------:R-:W5:Y:S04]  /*16f0*/  LDS R18, [R3+0x300] ;  /* 0x0003000003127984 */ /* 0x000f680000000800 */
[----:B------:R-:W5:Y:S04]  /*1700*/  LDS R8, [R3+0x380] ;  /* 0x0003800003087984 */ /* 0x000f680000000800 */
[----:B------:R-:W5:Y:S04]  /*1710*/  LDS R6, [R3+0x400] ;  /* 0x0004000003067984 */ /* 0x000f680000000800 */
[----:B------:R-:W5:Y:S01]  /*1720*/  LDS R22, [R3+0x480] ;  /* 0x0004800003167984 */ /* 0x000f620000000800 */
[----:B0-----:R-:W-:-:S03]  /*1730*/  SHF.R.S32.HI R11, RZ, 0x1f, R10 ;  /* 0x0000001fff0b7819 */ /* 0x001fc6000001140a */
[----:B------:R-:W0:Y:S01]  /*1740*/  LDS R26, [R3+0x500] ;  /* 0x00050000031a7984 */ /* 0x000e220000000800 */
[----:B--2---:R-:W-:-:S03]  /*1750*/  SHF.R.S32.HI R13, RZ, 0x1f, R12 ;  /* 0x0000001fff0d7819 */ /* 0x004fc6000001140c */
[----:B------:R-:W-:Y:S01]  /*1760*/  STG.E.64 desc[UR8][R4.64], R10 ;  /* 0x0000000a04007986 */ /* 0x000fe2000c101b08 */
[----:B---3--:R-:W-:-:S03]  /*1770*/  SHF.R.S32.HI R15, RZ, 0x1f, R14 ;  /* 0x0000001fff0f7819 */ /* 0x008fc6000001140e */
[----:B------:R-:W-:Y:S01]  /*1780*/  STG.E.64 desc[UR8][R4.64+0x100], R12 ;  /* 0x0001000c04007986 */ /* 0x000fe2000c101b08 */
[----:B-1----:R-:W-:-:S03]  /*1790*/  SHF.R.S32.HI R25, RZ, 0x1f, R24 ;  /* 0x0000001fff197819 */ /* 0x002fc60000011418 */
[----:B------:R-:W-:Y:S01]  /*17a0*/  STG.E.64 desc[UR8][R4.64+0x200], R14 ;  /* 0x0002000e04007986 */ /* 0x000fe2000c101b08 */
[----:B----4-:R-:W-:-:S03]  /*17b0*/  SHF.R.S32.HI R21, RZ, 0x1f, R20 ;  /* 0x0000001fff157819 */ /* 0x010fc60000011414 */
[----:B------:R-:W-:Y:S01]  /*17c0*/  STG.E.64 desc[UR8][R4.64+0x300], R24 ;  /* 0x0003001804007986 */ /* 0x000fe2000c101b08 */
[----:B-----5:R-:W-:-:S03]  /*17d0*/  SHF.R.S32.HI R17, RZ, 0x1f, R16 ;  /* 0x0000001fff117819 */ /* 0x020fc60000011410 */
[----:B------:R-:W1:Y:S01]  /*17e0*/  LDS R28, [R3+0x580] ;  /* 0x00058000031c7984 */ /* 0x000e620000000800 */
[----:B------:R-:W-:-:S03]  /*17f0*/  SHF.R.S32.HI R19, RZ, 0x1f, R18 ;  /* 0x0000001fff137819 */ /* 0x000fc60000011412 */
[----:B------:R-:W2:Y:S01]  /*1800*/  LDS R30, [R3+0x600] ;  /* 0x00060000031e7984 */ /* 0x000ea20000000800 */
[----:B------:R-:W-:-:S03]  /*1810*/  SHF.R.S32.HI R9, RZ, 0x1f, R8 ;  /* 0x0000001fff097819 */ /* 0x000fc60000011408 */
[----:B------:R-:W3:Y:S01]  /*1820*/  LDS R32, [R3+0x680] ;  /* 0x0006800003207984 */ /* 0x000ee20000000800 */
[----:B------:R-:W-:-:S03]  /*1830*/  SHF.R.S32.HI R7, RZ, 0x1f, R6 ;  /* 0x0000001fff077819 */ /* 0x000fc60000011406 */
[----:B------:R-:W4:Y:S01]  /*1840*/  LDS R34, [R3+0x700] ;  /* 0x0007000003227984 */ /* 0x000f220000000800 */
[----:B------:R-:W-:-:S03]  /*1850*/  SHF.R.S32.HI R23, RZ, 0x1f, R22 ;  /* 0x0000001fff177819 */ /* 0x000fc60000011416 */
[----:B------:R-:W5:Y:S04]  /*1860*/  LDS R36, [R3+0x780] ;  /* 0x0007800003247984 */ /* 0x000f680000000800 */
[----:B------:R-:W5:Y:S01]  /*1870*/  LDS R38, [R3+0x800] ;  /* 0x0008000003267984 */ /* 0x000f620000000800 */
[----:B0-----:R-:W-:-:S03]  /*1880*/  SHF.R.S32.HI R27, RZ, 0x1f, R26 ;  /* 0x0000001fff1b7819 */ /* 0x001fc6000001141a */
[----:B------:R-:W0:Y:S04]  /*1890*/  LDS R10, [R3+0x880] ;  /* 0x00088000030a7984 */ /* 0x000e280000000800 */
[----:B------:R-:W0:Y:S04]  /*18a0*/  LDS R40, [R3+0x900] ;  /* 0x0009000003287984 */ /* 0x000e280000000800 */
[----:B------:R-:W0:Y:S04]  /*18b0*/  LDS R12, [R3+0x980] ;  /* 0x00098000030c7984 */ /* 0x000e280000000800 */
[----:B------:R-:W0:Y:S04]  /*18c0*/  LDS R14, [R3+0xa00] ;  /* 0x000a0000030e7984 */ /* 0x000e280000000800 */
[----:B------:R-:W0:Y:S01]  /*18d0*/  LDS R24, [R3+0xa80] ;  /* 0x000a800003187984 */ /* 0x000e220000000800 */
[----:B-1----:R-:W-:-:S03]  /*18e0*/  SHF.R.S32.HI R29, RZ, 0x1f, R28 ;  /* 0x0000001fff1d7819 */ /* 0x002fc6000001141c */
[----:B------:R-:W1:Y:S01]  /*18f0*/  LDS R42, [R3+0xb00] ;  /* 0x000b0000032a7984 */ /* 0x000e620000000800 */
[----:B--2---:R-:W-:-:S03]  /*1900*/  SHF.R.S32.HI R31, RZ, 0x1f, R30 ;  /* 0x0000001fff1f7819 */ /* 0x004fc6000001141e */
[----:B------:R-:W2:Y:S01]  /*1910*/  LDS R44, [R3+0xb80] ;  /* 0x000b8000032c7984 */ /* 0x000ea20000000800 */
[----:B---3--:R-:W-:Y:S02]  /*1920*/  SHF.R.S32.HI R33, RZ, 0x1f, R32 ;  /* 0x0000001fff217819 */ /* 0x008fe40000011420 */
[----:B----4-:R-:W-:Y:S01]  /*1930*/  SHF.R.S32.HI R35, RZ, 0x1f, R34 ;  /* 0x0000001fff237819 */ /* 0x010fe20000011422 */
[----:B------:R-:W-:Y:S01]  /*1940*/  STG.E.64 desc[UR8][R4.64+0x400], R20 ;  /* 0x0004001404007986 */ /* 0x000fe2000c101b08 */
[----:B-----5:R-:W-:-:S03]  /*1950*/  SHF.R.S32.HI R37, RZ, 0x1f, R36 ;  /* 0x0000001fff257819 */ /* 0x020fc60000011424 */
[----:B------:R-:W-:Y:S01]  /*1960*/  STG.E.64 desc[UR8][R4.64+0x500], R16 ;  /* 0x0005001004007986 */ /* 0x000fe2000c101b08 */
[----:B------:R-:W-:-:S03]  /*1970*/  SHF.R.S32.HI R39, RZ, 0x1f, R38 ;  /* 0x0000001fff277819 */ /* 0x000fc60000011426 */
[----:B------:R-:W-:Y:S01]  /*1980*/  STG.E.64 desc[UR8][R4.64+0x600], R18 ;  /* 0x0006001204007986 */ /* 0x000fe2000c101b08 */
[----:B0-----:R-:W-:-:S03]  /*1990*/  SHF.R.S32.HI R11, RZ, 0x1f, R10 ;  /* 0x0000001fff0b7819 */ /* 0x001fc6000001140a */
[----:B------:R-:W-:Y:S01]  /*19a0*/  STG.E.64 desc[UR8][R4.64+0x700], R8 ;  /* 0x0007000804007986 */ /* 0x000fe2000c101b08 */
[----:B------:R-:W-:-:S03]  /*19b0*/  SHF.R.S32.HI R41, RZ, 0x1f, R40 ;  /* 0x0000001fff297819 */ /* 0x000fc60000011428 */
[----:B------:R-:W-:Y:S01]  /*19c0*/  STG.E.64 desc[UR8][R4.64+0x800], R6 ;  /* 0x0008000604007986 */ /* 0x000fe2000c101b08 */
[----:B------:R-:W-:-:S03]  /*19d0*/  SHF.R.S32.HI R13, RZ, 0x1f, R12 ;  /* 0x0000001fff0d7819 */ /* 0x000fc6000001140c */
[----:B------:R-:W-:Y:S01]  /*19e0*/  STG.E.64 desc[UR8][R4.64+0x900], R22 ;  /* 0x0009001604007986 */ /* 0x000fe2000c101b08 */
[----:B------:R-:W-:-:S03]  /*19f0*/  SHF.R.S32.HI R15, RZ, 0x1f, R14 ;  /* 0x0000001fff0f7819 */ /* 0x000fc6000001140e */
[----:B------:R-:W-:Y:S01]  /*1a00*/  STG.E.64 desc[UR8][R4.64+0xa00], R26 ;  /* 0x000a001a04007986 */ /* 0x000fe2000c101b08 */
[----:B------:R-:W-:-:S03]  /*1a10*/  SHF.R.S32.HI R25, RZ, 0x1f, R24 ;  /* 0x0000001fff197819 */ /* 0x000fc60000011418 */
[----:B------:R-:W-:Y:S01]  /*1a20*/  STG.E.64 desc[UR8][R4.64+0xb00], R28 ;  /* 0x000b001c04007986 */ /* 0x000fe2000c101b08 */
[----:B-1----:R-:W-:-:S03]  /*1a30*/  SHF.R.S32.HI R43, RZ, 0x1f, R42 ;  /* 0x0000001fff2b7819 */ /* 0x002fc6000001142a */
[----:B------:R-:W-:Y:S01]  /*1a40*/  STG.E.64 desc[UR8][R4.64+0xc00], R30 ;  /* 0x000c001e04007986 */ /* 0x000fe2000c101b08 */
[----:B--2---:R-:W-:-:S03]  /*1a50*/  SHF.R.S32.HI R45, RZ, 0x1f, R44 ;  /* 0x0000001fff2d7819 */ /* 0x004fc6000001142c */
[----:B------:R-:W-:Y:S04]  /*1a60*/  STG.E.64 desc[UR8][R4.64+0xd00], R32 ;  /* 0x000d002004007986 */ /* 0x000fe8000c101b08 */
        /* <DEDUP_REMOVED lines=9> */
[----:B------:R-:W-:Y:S01]  /*1b00*/  STG.E.64 desc[UR8][R4.64+0x1700], R44 ;  /* 0x0017002c04007986 */ /* 0x000fe2000c101b08 */
[----:B------:R-:W-:Y:S05]  /*1b10*/  EXIT ;  /* 0x000000000000794d */ /* 0x000fea0003800000 */
.L_x_0:
[----:B------:R-:W-:-:S13]  /*1b20*/  ISETP.NE.AND P0, PT, R37, RZ, PT ;  /* 0x000000ff2500720c */ /* 0x000fda0003f05270 */
[----:B------:R-:W-:Y:S05]  /*1b30*/  @!P0 EXIT ;  /* 0x000000000000894d */ /* 0x000fea0003800000 */
[----:B------:R-:W0:Y:S02]  /*1b40*/  LDC.64 R2, c[0x0][0x380] ;  /* 0x0000e000ff027b82 */ /* 0x000e240000000a00 */
[----:B0-----:R-:W-:-:S05]  /*1b50*/  IMAD.WIDE.U32 R2, R39, 0x4, R2 ;  /* 0x0000000427027825 */ /* 0x001fca00078e0002 */
[----:B------:R0:W2:Y:S01]  /*1b60*/  LDG.E R11, desc[UR8][R2.64] ;  /* 0x00000008020b7981 */ /* 0x0000a2000c1e1900 */
[----:B------:R-:W1:Y:S02]  /*1b70*/  S2R R38, SR_TID.X ;  /* 0x0000000000267919 */ /* 0x000e640000002100 */
[C---:B-1----:R-:W-:Y:S02]  /*1b80*/  LOP3.LUT R4, R38.reuse, 0x1f, RZ, 0xc0, !PT ;  /* 0x0000001f26047812 */ /* 0x042fe400078ec0ff */
[----:B------:R-:W-:-:S05]  /*1b90*/  LOP3.LUT R5, R38, 0x3e0, RZ, 0xc0, !PT ;  /* 0x000003e026057812 */ /* 0x000fca00078ec0ff */
[----:B------:R-:W-:-:S04]  /*1ba0*/  IMAD R4, R5, 0x18, R4 ;  /* 0x0000001805047824 */ /* 0x000fc800078e0204 */
[C---:B------:R-:W-:Y:S01]  /*1bb0*/  VIADD R0, R4.reuse, 0x20 ;  /* 0x0000002004007836 */ /* 0x040fe20000000000 */
[CC--:B------:R-:W-:Y:S01]  /*1bc0*/  ISETP.GE.U32.AND P2, PT, R4.reuse, R37.reuse, PT ;  /* 0x000000250400720c */ /* 0x0c0fe20003f46070 */
[C---:B------:R-:W-:Y:S02]  /*1bd0*/  VIADD R8, R4.reuse, 0x60 ;  /* 0x0000006004087836 */ /* 0x040fe40000000000 */
[----:B------:R-:W-:Y:S01]  /*1be0*/  VIADD R6, R4, 0x40 ;  /* 0x0000004004067836 */ /* 0x000fe20000000000 */
[-C--:B------:R-:W-:Y:S01]  /*1bf0*/  ISETP.GE.U32.AND P6, PT, R0, R37.reuse, PT ;  /* 0x000000250000720c */ /* 0x080fe20003fc6070 */
[----:B------:R-:W-:Y:S01]  /*1c00*/  VIADD R0, R4, 0x80 ;  /* 0x0000008004007836 */ /* 0x000fe20000000000 */
[-C--:B------:R-:W-:Y:S02]  /*1c10*/  ISETP.GE.U32.AND P1, PT, R8, R37.reuse, PT ;  /* 0x000000250800720c */ /* 0x080fe40003f26070 */
[C---:B------:R-:W-:Y:S01]  /*1c20*/  LEA R8, P3, R4.reuse, R2, 0x2 ;  /* 0x0000000204087211 */ /* 0x040fe200078610ff */
[----:B0-----:R-:W-:Y:S01]  /*1c30*/  VIADD R2, R4, 0x100 ;  /* 0x0000010004027836 */ /* 0x001fe20000000000 */
[-C--:B------:R-:W-:Y:S01]  /*1c40*/  ISETP.GE.U32.AND P0, PT, R0, R37.reuse, PT ;  /* 0x000000250000720c */ /* 0x080fe20003f06070 */
[----:B------:R-:W-:Y:S01]  /*1c50*/  VIADD R0, R4, 0xc0 ;  /* 0x000000c004007836 */ /* 0x000fe20000000000 */
[----:B------:R-:W-:Y:S01]  /*1c60*/  ISETP.GE.U32.AND P5, PT, R6, R37, PT ;  /* 0x000000250600720c */ /* 0x000fe20003fa6070 */
[----:B------:R-:W-:-:S02]  /*1c70*/  IMAD.X R9, RZ, RZ, R3, P3 ;  /* 0x000000ffff097224 */ /* 0x000fc400018e0603 */
[----:B------:R-:W-:Y:S01]  /*1c80*/  VIADD R6, R4, 0xa0 ;  /* 0x000000a004067836 */ /* 0x000fe20000000000 */
[----:B------:R-:W-:Y:S01]  /*1c90*/  ISETP.GE.U32.AND P3, PT, R0, R37, PT ;  /* 0x000000250000720c */ /* 0x000fe20003f66070 */
[----:B------:R-:W-:-:S03]  /*1ca0*/  VIADD R0, R4, 0xe0 ;  /* 0x000000e004007836 */ /* 0x000fc60000000000 */
[-C--:B------:R-:W-:Y:S01]  /*1cb0*/  ISETP.GE.U32.AND P4, PT, R6, R37.reuse, PT ;  /* 0x000000250600720c */ /* 0x080fe20003f86070 */
[C---:B------:R-:W-:Y:S02]  /*1cc0*/  VIADD R36, R4.reuse, 0x260 ;  /* 0x0000026004247836 */ /* 0x040fe40000000000 */
[C---:B------:R-:W-:Y:S02]  /*1cd0*/  VIADD R7, R4.reuse, 0x280 ;  /* 0x0000028004077836 */ /* 0x040fe40000000000 */
[C---:B------:R-:W-:Y:S02]  /*1ce0*/  VIADD R3, R4.reuse, 0x2a0 ;  /* 0x000002a004037836 */ /* 0x040fe40000000000 */
[----:B------:R-:W-:Y:S02]  /*1cf0*/  VIADD R5, R4, 0x2e0 ;  /* 0x000002e004057836 */ /* 0x000fe40000000000 */
[----:B--2---:R-:W-:Y:S02]  /*1d00*/  IMAD.MOV.U32 R33, RZ, RZ, R11 ;  /* 0x000000ffff217224 */ /* 0x004fe400078e000b */
[----:B------:R-:W2:Y:S01]  /*1d10*/  @!P2 LDG.E R11, desc[UR8][R8.64] ;  /* 0x00000008080ba981 */ /* 0x000ea2000c1e1900 */
[----:B------:R-:W-:Y:S01]  /*1d20*/  ISETP.GE.U32.AND P2, PT, R0, R37, PT ;  /* 0x000000250000720c */ /* 0x000fe20003f46070 */
[----:B------:R-:W-:-:S02]  /*1d30*/  IMAD.MOV.U32 R15, RZ, RZ, R33 ;  /* 0x000000ffff0f7224 */ /* 0x000fc400078e0021 */
[----:B------:R-:W-:Y:S02]  /*1d40*/  VIADD R0, R4, 0x120 ;  /* 0x0000012004007836 */ /* 0x000fe40000000000 */
[--C-:B------:R-:W-:Y:S02]  /*1d50*/  IMAD.MOV.U32 R17, RZ, RZ, R33.reuse ;  /* 0x000000ffff117224 */ /* 0x100fe400078e0021 */
[----:B------:R-:W3:Y:S01]  /*1d60*/  @!P5 LDG.E R15, desc[UR8][R8.64+0x100] ;  /* 0x00010008080fd981 */ /* 0x000ee2000c1e1900 */
[-C--:B------:R-:W-:Y:S01]  /*1d70*/  ISETP.GE.U32.AND P5, PT, R0, R37.reuse, PT ;  /* 0x000000250000720c */ /* 0x080fe20003fa6070 */
[----:B------:R-:W-:Y:S02]  /*1d80*/  VIADD R0, R4, 0x140 ;  /* 0x0000014004007836 */ /* 0x000fe40000000000 */
[--C-:B------:R-:W-:Y:S01]  /*1d90*/  IMAD.MOV.U32 R13, RZ, RZ, R33.reuse ;  /* 0x000000ffff0d7224 */ /* 0x100fe200078e0021 */
[----:B------:R-:W4:Y:S01]  /*1da0*/  @!P1 LDG.E R17, desc[UR8][R8.64+0x180] ;  /* 0x0001800808119981 */ /* 0x000f22000c1e1900 */
[----:B------:R-:W-:Y:S01]  /*1db0*/  IMAD.MOV.U32 R21, RZ, RZ, R33 ;  /* 0x000000ffff157224 */ /* 0x000fe200078e0021 */
[----:B------:R-:W-:Y:S01]  /*1dc0*/  ISETP.GE.U32.AND P1, PT, R0, R37, PT ;  /* 0x000000250000720c */ /* 0x000fe20003f26070 */
[----:B------:R-:W-:-:S02]  /*1dd0*/  VIADD R0, R4, 0x180 ;  /* 0x0000018004007836 */ /* 0x000fc40000000000 */
[----:B------:R-:W5:Y:S01]  /*1de0*/  @!P6 LDG.E R13, desc[UR8][R8.64+0x80] ;  /* 0x00008008080de981 */ /* 0x000f62000c1e1900 */
[-C--:B------:R-:W-:Y:S01]  /*1df0*/  ISETP.GE.U32.AND P6, PT, R2, R37.reuse, PT ;  /* 0x000000250200720c */ /* 0x080fe20003fc6070 */
[--C-:B------:R-:W-:Y:S02]  /*1e00*/  IMAD.MOV.U32 R23, RZ, RZ, R33.reuse ;  /* 0x000000ffff177224 */ /* 0x100fe400078e0021 */
[----:B------:R-:W5:Y:S01]  /*1e10*/  @!P4 LDG.E R21, desc[UR8][R8.64+0x280] ;  /* 0x000280080815c981 */ /* 0x000f62000c1e1900 */
[-C--:B------:R-:W-:Y:S01]  /*1e20*/  ISETP.GE.U32.AND P4, PT, R0, R37.reuse, PT ;  /* 0x000000250000720c */ /* 0x080fe20003f86070 */
[----:B------:R-:W-:Y:S02]  /*1e30*/  VIADD R0, R4, 0x1a0 ;  /* 0x000001a004007836 */ /* 0x000fe40000000000 */
[--C-:B------:R-:W-:Y:S01]  /*1e40*/  IMAD.MOV.U32 R19, RZ, RZ, R33.reuse ;  /* 0x000000ffff137224 */ /* 0x100fe200078e0021 */
[----:B------:R-:W5:Y:S01]  /*1e50*/  @!P3 LDG.E R23, desc[UR8][R8.64+0x300] ;  /* 0x000300080817b981 */ /* 0x000f62000c1e1900 */
[----:B------:R-:W-:Y:S01]  /*1e60*/  IMAD.MOV.U32 R27, RZ, RZ, R33 ;  /* 0x000000ffff1b7224 */ /* 0x000fe200078e0021 */
[----:B------:R-:W-:Y:S01]  /*1e70*/  ISETP.GE.U32.AND P3, PT, R0, R37, PT ;  /* 0x000000250000720c */ /* 0x000fe20003f66070 */
[----:B------:R-:W-:-:S02]  /*1e80*/  VIADD R2, R4, 0x160 ;  /* 0x0000016004027836 */ /* 0x000fc40000000000 */
[----:B------:R-:W-:Y:S01]  /*1e90*/  VIADD R0, R4, 0x1e0 ;  /* 0x000001e004007836 */ /* 0x000fe20000000000 */
[----:B------:R-:W5:Y:S01]  /*1ea0*/  @!P0 LDG.E R19, desc[UR8][R8.64+0x200] ;  /* 0x0002000808138981 */ /* 0x000f62000c1e1900 */
[--C-:B------:R-:W-:Y:S01]  /*1eb0*/  IMAD.MOV.U32 R25, RZ, RZ, R33.reuse ;  /* 0x000000ffff197224 */ /* 0x100fe200078e0021 */
[-C--:B------:R-:W-:Y:S01]  /*1ec0*/  ISETP.GE.U32.AND P0, PT, R2, R37.reuse, PT ;  /* 0x000000250200720c */ /* 0x080fe20003f06070 */
[--C-:B------:R-:W-:Y:S01]  /*1ed0*/  IMAD.MOV.U32 R29, RZ, RZ, R33.reuse ;  /* 0x000000ffff1d7224 */ /* 0x100fe200078e0021 */
[----:B------:R-:W5:Y:S01]  /*1ee0*/  @!P6 LDG.E R27, desc[UR8][R8.64+0x400] ;  /* 0x00040008081be981 */ /* 0x000f62000c1e1900 */
[-C--:B------:R-:W-:Y:S01]  /*1ef0*/  ISETP.GE.U32.AND P6, PT, R0, R37.reuse, PT ;  /* 0x000000250000720c */ /* 0x080fe20003fc6070 */
[C---:B------:R-:W-:Y:S02]  /*1f00*/  VIADD R2, R4.reuse, 0x1c0 ;  /* 0x000001c004027836 */ /* 0x040fe40000000000 */
[----:B------:R-:W-:Y:S01]  /*1f10*/  VIADD R0, R4, 0x200 ;  /* 0x0000020004007836 */ /* 0x000fe20000000000 */
[----:B------:R-:W5:Y:S01]  /*1f20*/  @!P2 LDG.E R25, desc[UR8][R8.64+0x380] ;  /* 0x000380080819a981 */ /* 0x000f62000c1e1900 */
[----:B------:R-:W-:Y:S01]  /*1f30*/  IMAD.MOV.U32 R35, RZ, RZ, R33 ;  /* 0x000000ffff237224 */ /* 0x000fe200078e0021 */
[----:B------:R-:W-:-:S02]  /*1f40*/  ISETP.GE.U32.AND P2, PT, R2, R37, PT ;  /* 0x000000250200720c */ /* 0x000fc40003f46070 */
[----:B------:R-:W5:Y:S01]  /*1f50*/  @!P5 LDG.E R29, desc[UR8][R8.64+0x480] ;  /* 0x00048008081dd981 */ /* 0x000f62000c1e1900 */
[-C--:B------:R-:W-:Y:S01]  /*1f60*/  ISETP.GE.U32.AND P5, PT, R0, R37.reuse, PT ;  /* 0x000000250000720c */ /* 0x080fe20003fa6070 */
[----:B------:R-:W-:Y:S02]  /*1f70*/  VIADD R0, R4, 0x240 ;  /* 0x0000024004007836 */ /* 0x000fe40000000000 */
[--C-:B------:R-:W-:Y:S01]  /*1f80*/  IMAD.MOV.U32 R31, RZ, RZ, R33.reuse ;  /* 0x000000ffff1f7224 */ /* 0x100fe200078e0021 */
[----:B------:R-:W5:Y:S01]  /*1f90*/  @!P0 LDG.E R35, desc[UR8][R8.64+0x580] ;  /* 0x0005800808238981 */ /* 0x000f62000c1e1900 */
[--C-:B------:R-:W-:Y:S01]  /*1fa0*/  IMAD.MOV.U32 R41, RZ, RZ, R33.reuse ;  /* 0x000000ffff297224 */ /* 0x100fe200078e0021 */
[----:B------:R-:W-:Y:S01]  /*1fb0*/  ISETP.GE.U32.AND P0, PT, R0, R37, PT ;  /* 0x000000250000720c */ /* 0x000fe20003f06070 */
[--C-:B------:R-:W-:Y:S02]  /*1fc0*/  IMAD.MOV.U32 R43, RZ, RZ, R33.reuse ;  /* 0x000000ffff2b7224 */ /* 0x100fe400078e0021 */
[--C-:B------:R-:W-:Y:S01]  /*1fd0*/  IMAD.MOV.U32 R47, RZ, RZ, R33.reuse ;  /* 0x000000ffff2f7224 */ /* 0x100fe200078e0021 */
[----:B------:R-:W5:Y:S01]  /*1fe0*/  @!P1 LDG.E R31, desc[UR8][R8.64+0x500] ;  /* 0x00050008081f9981 */ /* 0x000f62000c1e1900 */
[----:B------:R-:W-:-:S02]  /*1ff0*/  IMAD.MOV.U32 R49, RZ, RZ, R33 ;  /* 0x000000ffff317224 */ /* 0x000fc400078e0021 */
[----:B------:R-:W-:Y:S01]  /*2000*/  IMAD.MOV.U32 R51, RZ, RZ, R33 ;  /* 0x000000ffff337224 */ /* 0x000fe200078e0021 */
[----:B------:R-:W5:Y:S01]  /*2010*/  @!P4 LDG.E R41, desc[UR8][R8.64+0x600] ;  /* 0x000600080829c981 */ /* 0x000f62000c1e1900 */
[C---:B------:R-:W-:Y:S02]  /*2020*/  VIADD R2, R4.reuse, 0x220 ;  /* 0x0000022004027836 */ /* 0x040fe40000000000 */
[----:B------:R-:W-:Y:S01]  /*2030*/  VIADD R0, R4, 0x2c0 ;  /* 0x000002c004007836 */ /* 0x000fe20000000000 */
[----:B------:R-:W5:Y:S01]  /*2040*/  @!P3 LDG.E R43, desc[UR8][R8.64+0x680] ;  /* 0x00068008082bb981 */ /* 0x000f62000c1e1900 */
[-C--:B------:R-:W-:Y:S02]  /*2050*/  ISETP.GE.U32.AND P4, PT, R36, R37.reuse, PT ;  /* 0x000000252400720c */ /* 0x080fe40003f86070 */
[-C--:B------:R-:W-:Y:S01]  /*2060*/  ISETP.GE.U32.AND P1, PT, R2, R37.reuse, PT ;  /* 0x000000250200720c */ /* 0x080fe20003f26070 */
[----:B------:R-:W5:Y:S01]  /*2070*/  @!P2 LDG.E R47, desc[UR8][R8.64+0x700] ;  /* 0x00070008082fa981 */ /* 0x000f62000c1e1900 */
[----:B------:R-:W-:-:S02]  /*2080*/  ISETP.GE.U32.AND P3, PT, R7, R37, PT ;  /* 0x000000250700720c */ /* 0x000fc40003f66070 */
[-C--:B------:R-:W-:Y:S01]  /*2090*/  ISETP.GE.U32.AND P2, PT, R3, R37.reuse, PT ;  /* 0x000000250300720c */ /* 0x080fe20003f46070 */
[----:B------:R-:W5:Y:S01]  /*20a0*/  @!P6 LDG.E R49, desc[UR8][R8.64+0x780] ;  /* 0x000780080831e981 */ /* 0x000f62000c1e1900 */
[----:B------:R-:W-:-:S03]  /*20b0*/  ISETP.GE.U32.AND P6, PT, R0, R37, PT ;  /* 0x000000250000720c */ /* 0x000fc60003fc6070 */
[----:B------:R-:W5:Y:S01]  /*20c0*/  @!P5 LDG.E R51, desc[UR8][R8.64+0x800] ;  /* 0x000800080833d981 */ /* 0x000f62000c1e1900 */
[----:B------:R-:W-:Y:S01]  /*20d0*/  ISETP.GE.U32.AND P5, PT, R5, R37, PT ;  /* 0x000000250500720c */ /* 0x000fe20003fa6070 */
[--C-:B------:R-:W-:Y:S02]  /*20e0*/  IMAD.MOV.U32 R53, RZ, RZ, R33.reuse ;  /* 0x000000ffff357224 */ /* 0x100fe400078e0021 */
[--C-:B------:R-:W-:Y:S02]  /*20f0*/  IMAD.MOV.U32 R55, RZ, RZ, R33.reuse ;  /* 0x000000ffff377224 */ /* 0x100fe400078e0021 */
[--C-:B------:R-:W-:Y:S02]  /*2100*/  IMAD.MOV.U32 R57, RZ, RZ, R33.reuse ;  /* 0x000000ffff397224 */ /* 0x100fe400078e0021 */
[--C-:B------:R-:W-:Y:S01]  /*2110*/  IMAD.MOV.U32 R59, RZ, RZ, R33.reuse ;  /* 0x000000ffff3b7224 */ /* 0x100fe200078e0021 */
[----:B------:R-:W5:Y:S01]  /*2120*/  @!P1 LDG.E R53, desc[UR8][R8.64+0x880] ;  /* 0x0008800808359981 */ /* 0x000f62000c1e1900 */
[----:B------:R-:W-:-:S02]  /*2130*/  IMAD.MOV.U32 R61, RZ, RZ, R33 ;  /* 0x000000ffff3d7224 */ /* 0x000fc400078e0021 */
[----:B------:R-:W-:Y:S01]  /*2140*/  IMAD.MOV.U32 R32, RZ, RZ, R33 ;  /* 0x000000ffff207224 */ /* 0x000fe200078e0021 */
[----:B------:R-:W5:Y:S04]  /*2150*/  @!P0 LDG.E R55, desc[UR8][R8.64+0x900] ;  /* 0x0009000808378981 */ /* 0x000f68000c1e1900 */
[----:B------:R-:W5:Y:S04]  /*2160*/  @!P4 LDG.E R57, desc[UR8][R8.64+0x980] ;  /* 0x000980080839c981 */ /* 0x000f68000c1e1900 */
[----:B------:R-:W5:Y:S04]  /*2170*/  @!P3 LDG.E R59, desc[UR8][R8.64+0xa00] ;  /* 0x000a0008083bb981 */ /* 0x000f68000c1e1900 */
[----:B------:R-:W5:Y:S04]  /*2180*/  @!P2 LDG.E R61, desc[UR8][R8.64+0xa80] ;  /* 0x000a8008083da981 */ /* 0x000f68000c1e1900 */
[----:B------:R-:W5:Y:S04]  /*2190*/  @!P6 LDG.E R32, desc[UR8][R8.64+0xb00] ;  /* 0x000b00080820e981 */ /* 0x000f68000c1e1900 */
[----:B------:R-:W5:Y:S01]  /*21a0*/  @!P5 LDG.E R33, desc[UR8][R8.64+0xb80] ;  /* 0x000b80080821d981 */ /* 0x000f62000c1e1900 */
[----:B------:R-:W0:Y:S01]  /*21b0*/  S2R R45, SR_LANEID ;  /* 0x00000000002d7919 */ /* 0x000e220000000000 */
[----:B------:R-:W1:Y:S01]  /*21c0*/  S2UR UR5, SR_CgaCtaId ;  /* 0x00000000000579c3 */ /* 0x000e620000008800 */
[----:B------:R-:W-:Y:S01]  /*21d0*/  SHF.R.U32.HI R42, RZ, 0x5, R38 ;  /* 0x00000005ff2a7819 */ /* 0x000fe20000011626 */
[----:B------:R-:W-:Y:S01]  /*21e0*/  UMOV UR4, 0x400 ;  /* 0x0000040000047882 */ /* 0x000fe20000000000 */
[----:B------:R-:W-:Y:S01]  /*21f0*/  ISETP.NE.AND P0, PT, R40, RZ, PT ;  /* 0x000000ff2800720c */ /* 0x000fe20003f05270 */
[----:B-1----:R-:W-:-:S02]  /*2200*/  ULEA UR4, UR5, UR4, 0x18 ;  /* 0x0000000405047291 */ /* 0x002fc4000f8ec0ff */
[----:B0-----:R-:W-:-:S05]  /*2210*/  IMAD R2, R42, 0x300, R45 ;  /* 0x000003002a027824 */ /* 0x001fca00078e022d */
[----:B------:R-:W-:-:S05]  /*2220*/  LEA R2, R2, UR4, 0x2 ;  /* 0x0000000402027c11 */ /* 0x000fca000f8e10ff */
[----:B------:R-:W-:Y:S01]  /*2230*/  IMAD R6, R45, 0x5c, R2 ;  /* 0x0000005c2d067824 */ /* 0x000fe200078e0202 */
[----:B--2---:R0:W-:Y:S04]  /*2240*/  STS [R2], R11 ;  /* 0x0000000b02007388 */ /* 0x0041e80000000800 */
[----:B---3--:R0:W-:Y:S04]  /*2250*/  STS [R2+0x100], R15 ;  /* 0x0001000f02007388 */ /* 0x0081e80000000800 */
[----:B----4-:R0:W-:Y:S04]  /*2260*/  STS [R2+0x180], R17 ;  /* 0x0001801102007388 */ /* 0x0101e80000000800 */
        /* <DEDUP_REMOVED lines=22> */
[----:B------:R0:W1:Y:S04]  /*23d0*/  LDS.128 R8, [R6] ;  /* 0x0000000006087984 */ /* 0x0000680000000c00 */
        /* <DEDUP_REMOVED lines=8> */
[C---:B------:R-:W-:Y:S02]  /*2460*/  ISETP.NE.AND P1, PT, R45.reuse, 0x1f, PT ;  /* 0x0000001f2d00780c */ /* 0x040fe40003f25270 */
        /* <DEDUP_REMOVED lines=28> */
[----:B------:R-:W-:-:S05]  /*2630*/  ISETP.NE.AND P1, PT, R42, 0x3, PT ;  /* 0x000000032a00780c */ /* 0x000fca0003f25270 */
[----:B------:R-:W0:Y:S02]  /*2640*/  LDS.128 R32, [UR4+0x10] ;  /* 0x00001004ff207984 */ /* 0x000e240008000c00 */
[----:B0-----:R-:W-:Y:S01]  /*2650*/  IMAD.IADD R33, R32, 0x1, R33 ;  /* 0x0000000120217824 */ /* 0x001fe200078e0221 */
[----:B------:R-:W-:-:S04]  /*2660*/  SEL R35, R40, RZ, P3 ;  /* 0x000000ff28237207 */ /* 0x000fc80001800000 */
[----:B------:R-:W-:Y:S01]  /*2670*/  SEL R32, R33, R32, !P0 ;  /* 0x0000002021207207 */ /* 0x000fe20004000000 */
[----:B------:R-:W-:Y:S01]  /*2680*/  @!P1 IMAD.IADD R32, R34, 0x1, R33 ;  /* 0x0000000122209824 */ /* 0x000fe200078e0221 */
[----:B------:R-:W-:-:S03]  /*2690*/  ISETP.NE.AND P0, PT, R38, RZ, PT ;  /* 0x000000ff2600720c */ /* 0x000fc60003f05270 */
[----:B------:R-:W-:-:S05]  /*26a0*/  @P2 IMAD.IADD R40, R32, 0x1, R35 ;  /* 0x0000000120282824 */ /* 0x000fca00078e0223 */
[----:B------:R-:W-:Y:S01]  /*26b0*/  SEL R33, R40, RZ, P0 ;  /* 0x000000ff28217207 */ /* 0x000fe20000000000 */
[----:B------:R-:W-:Y:S06]  /*26c0*/  BRA `(.L_x_24) ;  /* 0x0000000c00087947 */ /* 0x000fec0003800000 */
.L_x_23:
[----:B01----:R-:W-:Y:S02]  /*26d0*/  IADD3 R32, PT, PT, R10, R9, R8 ;  /* 0x000000090a207210 */ /* 0x003fe40007ffe008 */
[C---:B------:R-:W-:Y:S02]  /*26e0*/  ISETP.NE.AND P1, PT, R45.reuse, 0x1f, PT ;  /* 0x0000001f2d00780c */ /* 0x040fe40003f25270 */
        /* <DEDUP_REMOVED lines=53> */
.L_x_26:
[----:B------:R-:W-:Y:S05]  /*2a40*/  NANOSLEEP 0x4dd ;  /* 0x000004dd0000795d */ /* 0x000fea0003800000 */
[----:B------:R-:W-:Y:S01]  /*2a50*/  NOP ;  /* 0x0000000000007918 */ /* 0x000fe20000000000 */
.L_x_27:
[----:B------:R-:W-:-:S05]  /*2a60*/  IMAD.WIDE R42, R46, 0x8, R42 ;  /* 0x000000082e2a7825 */ /* 0x000fca00078e022a */
[----:B------:R-:W2:Y:S01]  /*2a70*/  LD.E.64.STRONG.GPU R40, desc[UR8][R42.64+0x100] ;  /* 0x000100082a287980 */ /* 0x000ea2000c10fb00 */
[----:B------:R-:W-:Y:S01]  /*2a80*/  UMOV UR5, 0xffffffff ;  /* 0xffffffff00057882 */ /* 0x000fe20000000000 */
[----:B--2---:R-:W-:Y:S02]  /*2a90*/  ISETP.NE.AND P0, PT, R40, 0x63, PT ;  /* 0x000000632800780c */ /* 0x004fe40003f05270 */
[----:B------:R-:W-:Y:S11]  /*2aa0*/  BRA.DIV UR5, `(.L_x_28) ;  /* 0x0000001a05f87947 */ /* 0x000ff6000b800000 */
[----:B------:R-:W-:-:S13]  /*2ab0*/  VOTE.ANY P0, !P0 ;  /* 0x0000000000ff7806 */ /* 0x000fda0004000100 */
.L_x_76:
[----:B------:R-:W-:Y:S05]  /*2ac0*/  @!P0 BRA `(.L_x_29) ;  /* 0x0000000000308947 */ /* 0x000fea0003800000 */
.L_x_33:
[----:B------:R-:W-:Y:S05]  /*2ad0*/  YIELD ;  /* 0x0000000000007946 */ /* 0x000fea0003800000 */
[----:B------:R-:W-:Y:S05]  /*2ae0*/  @P1 BRA `(.L_x_30) ;  /* 0x0000000000081947 */ /* 0x000fea0003800000 */
[----:B------:R0:W-:Y:S06]  /*2af0*/  MEMBAR.SC.CTA ;  /* 0x0000000000007992 */ /* 0x0001ec0000000000 */
[----:B0-----:R-:W-:Y:S05]  /*2b00*/  BRA `(.L_x_31) ;  /* 0x0000000000087947 */ /* 0x001fea0003800000 */
.L_x_30:
[----:B------:R-:W-:Y:S05]  /*2b10*/  NANOSLEEP 0x288 ;  /* 0x000002880000795d */ /* 0x000fea0003800000 */
[----:B------:R-:W-:Y:S01]  /*2b20*/  NOP ;  /* 0x0000000000007918 */ /* 0x000fe20000000000 */
.L_x_31:
[----:B------:R-:W2:Y:S01]  /*2b30*/  LD.E.64.STRONG.GPU R40, desc[UR8][R42.64+0x100] ;  /* 0x000100082a287980 */ /* 0x000ea2000c10fb00 */
[----:B------:R-:W-:Y:S01]  /*2b40*/  UMOV UR5, 0xffffffff ;  /* 0xffffffff00057882 */ /* 0x000fe20000000000 */
[----:B--2---:R-:W-:Y:S02]  /*2b50*/  ISETP.NE.AND P0, PT, R40, 0x63, PT ;  /* 0x000000632800780c */ /* 0x004fe40003f05270 */
[----:B------:R-:W-:Y:S11]  /*2b60*/  BRA.DIV UR5, `(.L_x_32) ;  /* 0x0000001a05e87947 */ /* 0x000ff6000b800000 */
[----:B------:R-:W-:-:S13]  /*2b70*/  VOTE.ANY P0, !P0 ;  /* 0x0000000000ff7806 */ /* 0x000fda0004000100 */
.L_x_79:
[----:B------:R-:W-:Y:S05]  /*2b80*/  @P0 BRA `(.L_x_33) ;  /* 0xfffffffc00d00947 */ /* 0x000fea000383ffff */
.L_x_29:
[----:B------:R-:W-:Y:S01]  /*2b90*/  UMOV UR5, 0xffffffff ;  /* 0xffffffff00057882 */ /* 0x000fe20000000000 */
[----:B------:R-:W-:Y:S02]  /*2ba0*/  ISETP.NE.AND P3, PT, R40, 0x65, PT ;  /* 0x000000652800780c */ /* 0x000fe40003f65270 */
[----:B------:R-:W-:Y:S11]  /*2bb0*/  BRA.DIV UR5, `(.L_x_34) ;  /* 0x0000001a05f47947 */ /* 0x000ff6000b800000 */
[----:B------:R-:W0:Y:S01]  /*2bc0*/  S2R R47, SR_GEMASK ;  /* 0x00000000002f7919 */ /* 0x000e220000003c00 */
[----:B------:R-:W-:Y:S01]  /*2bd0*/  VOTE.ANY R32, PT, !P3 ;  /* 0x0000000000207806 */ /* 0x000fe200058e0100 */
[C---:B------:R-:W-:Y:S02]  /*2be0*/  VIADD R49, R45.reuse, 0x2 ;  /* 0x000000022d317836 */ /* 0x040fe40000000000 */
[----:B------:R-:W-:Y:S01]  /*2bf0*/  VIADD R48, R45, 0x4 ;  /* 0x000000042d307836 */ /* 0x000fe20000000000 */
[----:B0-----:R-:W-:-:S05]  /*2c00*/  LOP3.LUT R32, R32, 0x80000000, R47, 0xec, !PT ;  /* 0x8000000020207812 */ /* 0x001fca00078eec2f */
[----:B------:R-:W-:-:S05]  /*2c10*/  VIADD R33, R32, 0xffffffff ;  /* 0xffffffff20217836 */ /* 0x000fca0000000000 */
[----:B------:R-:W-:-:S04]  /*2c20*/  LOP3.LUT R33, R32, R33, RZ, 0xc, !PT ;  /* 0x0000002120217212 */ /* 0x000fc800078e0cff */
[----:B------:R0:W1:Y:S02]  /*2c30*/  POPC R34, R33 ;  /* 0x0000002100227309 */ /* 0x0000640000000000 */
[C---:B0-----:R-:W-:Y:S01]  /*2c40*/  VIADD R33, R45.reuse, 0x8 ;  /* 0x000000082d217836 */ /* 0x041fe20000000000 */
[----:B-1----:R-:W0:Y:S01]  /*2c50*/  SHFL.DOWN PT, R42, R41, 0x1, R34 ;  /* 0x08200000292a7989 */ /* 0x002e2200000e0022 */
[----:B------:R-:W-:-:S04]  /*2c60*/  ISETP.GE.AND P0, PT, R45, R34, PT ;  /* 0x000000222d00720c */ /* 0x000fc80003f06270 */
[----:B0-----:R-:W-:Y:S02]  /*2c70*/  SEL R42, R42, RZ, !P0 ;  /* 0x000000ff2a2a7207 */ /* 0x001fe40004000000 */
[----:B------:R-:W-:-:S03]  /*2c80*/  ISETP.GT.AND P0, PT, R49, R34, PT ;  /* 0x000000223100720c */ /* 0x000fc60003f04270 */
[----:B------:R-:W-:Y:S02]  /*2c90*/  IMAD.IADD R43, R42, 0x1, R41 ;  /* 0x000000012a2b7824 */ /* 0x000fe400078e0229 */
[----:B------:R-:W-:-:S03]  /*2ca0*/  VIADD R41, R45, 0x10 ;  /* 0x000000102d297836 */ /* 0x000fc60000000000 */
[----:B------:R-:W0:Y:S02]  /*2cb0*/  SHFL.DOWN PT, R42, R43, 0x2, R34 ;  /* 0x084000002b2a7989 */ /* 0x000e2400000e0022 */
[-C--:B------:R-:W-:Y:S02]  /*2cc0*/  ISETP.GT.AND P3, PT, R41, R34.reuse, PT ;  /* 0x000000222900720c */ /* 0x080fe40003f64270 */
[----:B0-----:R-:W-:Y:S02]  /*2cd0*/  SEL R42, R42, RZ, !P0 ;  /* 0x000000ff2a2a7207 */ /* 0x001fe40004000000 */
[----:B------:R-:W-:-:S03]  /*2ce0*/  ISETP.GT.AND P0, PT, R48, R34, PT ;  /* 0x000000223000720c */ /* 0x000fc60003f04270 */
[----:B------:R-:W-:-:S05]  /*2cf0*/  IMAD.IADD R51, R43, 0x1, R42 ;  /* 0x000000012b337824 */ /* 0x000fca00078e022a */
[----:B------:R-:W0:Y:S02]  /*2d00*/  SHFL.DOWN PT, R42, R51, 0x4, R34 ;  /* 0x08800000332a7989 */ /* 0x000e2400000e0022 */
[----:B0-----:R-:W-:Y:S02]  /*2d10*/  SEL R42, R42, RZ, !P0 ;  /* 0x000000ff2a2a7207 */ /* 0x001fe40004000000 */
[----:B------:R-:W-:Y:S02]  /*2d20*/  ISETP.GT.AND P0, PT, R33, R34, PT ;  /* 0x000000222100720c */ /* 0x000fe40003f04270 */
[----:B------:R-:W0:Y:S01]  /*2d30*/  LDC.64 R32, c[0x0][0x390] ;  /* 0x0000e400ff207b82 */ /* 0x000e220000000a00 */
[----:B------:R-:W-:-:S05]  /*2d40*/  IMAD.IADD R49, R51, 0x1, R42 ;  /* 0x0000000133317824 */ /* 0x000fca00078e022a */
[----:B------:R-:W1:Y:S01]  /*2d50*/  SHFL.DOWN PT, R42, R49, 0x8, R34 ;  /* 0x09000000312a7989 */ /* 0x000e6200000e0022 */
[----:B0-----:R-:W-:-:S05]  /*2d60*/  IADD3 R52, P4, PT, R32, 0x100, RZ ;  /* 0x0000010020347810 */ /* 0x001fca0007f9e0ff */
[----:B------:R-:W-:Y:S01]  /*2d70*/  IMAD.X R53, RZ, RZ, R33, P4 ;  /* 0x000000ffff357224 */ /* 0x000fe200020e0621 */
[----:B-1----:R-:W-:Y:S02]  /*2d80*/  SEL R42, R42, RZ, !P0 ;  /* 0x000000ff2a2a7207 */ /* 0x002fe40004000000 */
[----:B------:R-:W-:-:S03]  /*2d90*/  ISETP.NE.AND P0, PT, R40, 0x65, PT ;  /* 0x000000652800780c */ /* 0x000fc60003f05270 */
[----:B------:R-:W-:-:S05]  /*2da0*/  IMAD.IADD R43, R49, 0x1, R42 ;  /* 0x00000001312b7824 */ /* 0x000fca00078e022a */
[----:B------:R-:W0:Y:S05]  /*2db0*/  SHFL.DOWN PT, R42, R43, 0x10, R34 ;  /* 0x0a0000002b2a7989 */ /* 0x000e2a00000e0022 */
[----:B------:R-:W-:Y:S02]  /*2dc0*/  VOTE.ALL P0, P0 ;  /* 0x0000000000ff7806 */ /* 0x000fe40000000000 */
[----:B0-----:R-:W-:-:S05]  /*2dd0*/  SEL R42, R42, RZ, !P3 ;  /* 0x000000ff2a2a7207 */ /* 0x001fca0005800000 */
[----:B------:R-:W-:-:S07]  /*2de0*/  IMAD.IADD R50, R43, 0x1, R42 ;  /* 0x000000012b327824 */ /* 0x000fce00078e022a */
.L_x_88:
[----:B------:R-:W-:Y:S05]  /*2df0*/  @!P0 BRA `(.L_x_35) ;  /* 0x0000000000dc8947 */ /* 0x000fea0003800000 */
.L_x_43:
[----:B------:R-:W-:-:S05]  /*2e00*/  IMAD.WIDE R42, R46, 0x8, R52 ;  /* 0x000000082e2a7825 */ /* 0x000fca00078e0234 */
[----:B------:R-:W2:Y:S01]  /*2e10*/  LD.E.64.STRONG.GPU R40, desc[UR8][R42.64+-0x100] ;  /* 0xffff00082a287980 */ /* 0x000ea2000c10fb00 */
[----:B------:R-:W-:Y:S05]  /*2e20*/  YIELD ;  /* 0x0000000000007946 */ /* 0x000fea0003800000 */
[----:B------:R-:W-:Y:S01]  /*2e30*/  UMOV UR5, 0xffffffff ;  /* 0xffffffff00057882 */ /* 0x000fe20000000000 */
[----:B--2---:R-:W-:Y:S02]  /*2e40*/  ISETP.NE.AND P0, PT, R40, 0x63, PT ;  /* 0x000000632800780c */ /* 0x004fe40003f05270 */
[----:B------:R-:W-:Y:S11]  /*2e50*/  BRA.DIV UR5, `(.L_x_36) ;  /* 0x0000001e054c7947 */ /* 0x000ff6000b800000 */
[----:B------:R-:W-:-:S13]  /*2e60*/  VOTE.ANY P0, !P0 ;  /* 0x0000000000ff7806 */ /* 0x000fda0004000100 */
.L_x_91:
[----:B------:R-:W-:Y:S05]  /*2e70*/  @!P0 BRA `(.L_x_37) ;  /* 0x0000000000308947 */ /* 0x000fea0003800000 */
.L_x_41:
[----:B------:R-:W-:Y:S05]  /*2e80*/  YIELD ;  /* 0x0000000000007946 */ /* 0x000fea0003800000 */
[----:B------:R-:W-:Y:S05]  /*2e90*/  @P1 BRA `(.L_x_38) ;  /* 0x0000000000081947 */ /* 0x000fea0003800000 */
[----:B------:R0:W-:Y:S06]  /*2ea0*/  MEMBAR.SC.CTA ;  /* 0x0000000000007992 */ /* 0x0001ec0000000000 */
[----:B0-----:R-:W-:Y:S05]  /*2eb0*/  BRA `(.L_x_39) ;  /* 0x0000000000087947 */ /* 0x001fea0003800000 */
.L_x_38:
[----:B------:R-:W-:Y:S05]  /*2ec0*/  NANOSLEEP 0x288 ;  /* 0x000002880000795d */ /* 0x000fea0003800000 */
[----:B------:R-:W-:Y:S01]  /*2ed0*/  NOP ;  /* 0x0000000000007918 */ /* 0x000fe20000000000 */
.L_x_39:
[----:B------:R-:W2:Y:S01]  /*2ee0*/  LD.E.64.STRONG.GPU R40, desc[UR8][R42.64+-0x100] ;  /* 0xffff00082a287980 */ /* 0x000ea2000c10fb00 */
[----:B------:R-:W-:Y:S01]  /*2ef0*/  UMOV UR5, 0xffffffff ;  /* 0xffffffff00057882 */ /* 0x000fe20000000000 */
[----:B--2---:R-:W-:Y:S02]  /*2f00*/  ISETP.NE.AND P0, PT, R40, 0x63, PT ;  /* 0x000000632800780c */ /* 0x004fe40003f05270 */
[----:B------:R-:W-:Y:S11]  /*2f10*/  BRA.DIV UR5, `(.L_x_40) ;  /* 0x0000001e053c7947 */ /* 0x000ff6000b800000 */
[----:B------:R-:W-:-:S13]  /*2f20*/  VOTE.ANY P0, !P0 ;  /* 0x0000000000ff7806 */ /* 0x000fda0004000100 */
.L_x_94:
[----:B------:R-:W-:Y:S05]  /*2f30*/  @P0 BRA `(.L_x_41) ;  /* 0xfffffffc00d00947 */ /* 0x000fea000383ffff */
.L_x_37:
[----:B------:R-:W-:Y:S01]  /*2f40*/  UMOV UR5, 0xffffffff ;  /* 0xffffffff00057882 */ /* 0x000fe20000000000 */
[----:B------:R-:W-:Y:S02]  /*2f50*/  ISETP.NE.AND P0, PT, R40, 0x65, PT ;  /* 0x000000652800780c */ /* 0x000fe40003f05270 */
[----:B------:R-:W-:Y:S11]  /*2f60*/  BRA.DIV UR5, `(.L_x_42) ;  /* 0x0000001e05487947 */ /* 0x000ff6000b800000 */
[----:B------:R-:W-:Y:S01]  /*2f70*/  VOTE.ANY R32, PT, !P0 ;  /* 0x0000000000207806 */ /* 0x000fe200040e0100 */
[----:B------:R-:W-:Y:S02]  /*2f80*/  VIADD R49, R45, 0x2 ;  /* 0x000000022d317836 */ /* 0x000fe40000000000 */
[----:B------:R-:W-:Y:S01]  /*2f90*/  VIADD R46, R46, 0xffffffe0 ;  /* 0xffffffe02e2e7836 */ /* 0x000fe20000000000 */
[----:B------:R-:W-:-:S05]  /*2fa0*/  LOP3.LUT R32, R32, 0x80000000, R47, 0xec, !PT ;  /* 0x8000000020207812 */ /* 0x000fca00078eec2f */
        /* <DEDUP_REMOVED lines=15> */
[----:B------:R-:W-:Y:S01]  /*30a0*/  ISETP.GT.AND P0, PT, R33, R34, PT ;  /* 0x000000222100720c */ /* 0x000fe20003f04270 */
[----:B------:R-:W-:Y:S02]  /*30b0*/  VIADD R33, R45, 0x10 ;  /* 0x000000102d217836 */ /* 0x000fe40000000000 */
[----:B------:R-:W-:-:S03]  /*30c0*/  IMAD.IADD R51, R49, 0x1, R42 ;  /* 0x0000000131337824 */ /* 0x000fc600078e022a */
[----:B------:R-:W-:Y:S02]  /*30d0*/  ISETP.GT.AND P3, PT, R33, R34, PT ;  /* 0x000000222100720c */ /* 0x000fe40003f64270 */
        /* <DEDUP_REMOVED lines=8> */
.L_x_103:
[----:B------:R-:W-:Y:S05]  /*3160*/  @P0 BRA `(.L_x_43) ;  /* 0xfffffffc00240947 */ /* 0x000fea000383ffff */
.L_x_35:
[----:B------:R-:W-:Y:S01]  /*3170*/  ISETP.NE.AND P0, PT, R45, RZ, PT ;  /* 0x000000ff2d00720c */ /* 0x000fe20003f05270 */
[----:B------:R-:W0:Y:S01]  /*3180*/  @!P2 S2R R33, SR_CgaCtaId ;  /* 0x000000000021a919 */ /* 0x000e220000008800 */
[----:B------:R-:W-:Y:S01]  /*3190*/  @!P2 MOV R32, 0x400 ;  /* 0x000004000020a802 */ /* 0x000fe20000000f00 */
[----:B------:R-:W-:Y:S02]  /*31a0*/  @!P2 IMAD.IADD R35, R35, 0x1, R50 ;  /* 0x000000012323a824 */ /* 0x000fe400078e0232 */
[----:B------:R-:W-:-:S05]  /*31b0*/  @!P2 IMAD.MOV.U32 R34, RZ, RZ, 0x65 ;  /* 0x00000065ff22a424 */ /* 0x000fca00078e00ff */
[----:B------:R1:W-:Y:S03]  /*31c0*/  @!P2 ST.E.64.STRONG.GPU desc[UR8][R54.64+0x100], R34 ;  /* 0x000100223600a985 */ /* 0x0003e6000c10fb08 */
[----:B------:R-:W-:Y:S01]  /*31d0*/  @!P0 MOV R40, 0x400 ;  /* 0x0000040000288802 */ /* 0x000fe20000000f00 */
[----:B------:R-:W2:Y:S01]  /*31e0*/  @!P0 S2R R41, SR_CgaCtaId ;  /* 0x0000000000298919 */ /* 0x000ea20000008800 */
[----:B0-----:R-:W-:Y:S01]  /*31f0*/  @!P2 LEA R32, R33, R32, 0x18 ;  /* 0x000000202120a211 */ /* 0x001fe200078ec0ff */
[----:B------:R-:W-:Y:S02]  /*3200*/  IMAD.MOV.U32 R33, RZ, RZ, R44 ;  /* 0x000000ffff217224 */ /* 0x000fe400078e002c */
[----:B------:R-:W-:Y:S02]  /*3210*/  @!P0 IMAD.MOV.U32 R33, RZ, RZ, R50 ;  /* 0x000000ffff218224 */ /* 0x000fe400078e0032 */
[----:B------:R1:W-:Y:S04]  /*3220*/  @!P2 STS [R32+0x8], R35 ;  /* 0x000008232000a388 */ /* 0x0003e80000000800 */
[----:B------:R1:W-:Y:S01]  /*3230*/  @!P2 STS [R32+0x4], R50 ;  /* 0x000004322000a388 */ /* 0x0003e20000000800 */
[----:B--2---:R-:W-:-:S05]  /*3240*/  @!P0 LEA R41, R41, R40, 0x18 ;  /* 0x0000002829298211 */ /* 0x004fca00078ec0ff */
[----:B------:R1:W-:Y:S02]  /*3250*/  @!P0 STS [R41+0x24], R50 ;  /* 0x0000243229008388 */ /* 0x0003e40000000800 */
.L_x_25:
[----:B------:R-:W-:Y:S05]  /*3260*/  WARPSYNC.ALL ;  /* 0x0000000000007948 */ /* 0x000fea0003800000 */
[----:B------:R-:W0:Y:S08]  /*3270*/  S2UR UR5, SR_CgaCtaId ;  /* 0x00000000000579c3 */ /* 0x000e300000008800 */
[----:B------:R-:W-:Y:S01]  /*3280*/  BAR.SYNC.DEFER_BLOCKING 0x0 ;  /* 0x0000000000007b1d */ /* 0x000fe20000010000 */
[----:B------:R-:W-:-:S05]  /*3290*/  ISETP.NE.AND P0, PT, R38, RZ, PT ;  /* 0x000000ff2600720c */ /* 0x000fca0003f05270 */
[----:B------:R-:W-:Y:S02]  /*32a0*/  UMOV UR4, 0x400 ;  /* 0x0000040000047882 */ /* 0x000fe40000000000 */
[----:B0-----:R-:W-:-:S09]  /*32b0*/  ULEA UR4, UR5, UR4, 0x18 ;  /* 0x0000000405047291 */ /* 0x001fd2000f8ec0ff */
[----:B-1----:R-:W0:Y:S02]  /*32c0*/  LDS R32, [UR4+0x24] ;  /* 0x00002404ff207984 */ /* 0x002e240008000800 */
[----:B0-----:R-:W-:-:S05]  /*32d0*/  SEL R32, R32, RZ, P0 ;  /* 0x000000ff20207207 */ /* 0x001fca0000000000 */
[----:B------:R-:W-:-:S07]  /*32e0*/  IMAD.IADD R33, R32, 0x1, R33 ;  /* 0x0000000120217824 */ /* 0x000fce00078e0221 */
.L_x_24:
[----:B------:R-:W-:Y:S01]  /*32f0*/  IMAD.IADD R8, R8, 0x1, R33 ;  /* 0x0000000108087824 */ /* 0x000fe200078e0221 */
[----:B------:R-:W-:Y:S01]  /*3300*/  BAR.SYNC.DEFER_BLOCKING 0x0 ;  /* 0x0000000000007b1d */ /* 0x000fe20000010000 */
[----:B------:R-:W-:Y:S02]  /*3310*/  ISETP.NE.AND P0, PT, R38, RZ, PT ;  /* 0x000000ff2600720c */ /* 0x000fe40003f05270 */
[----:B------:R-:W-:-:S03]  /*3320*/  IMAD.IADD R9, R9, 0x1, R8 ;  /* 0x0000000109097824 */ /* 0x000fc600078e0208 */
[----:B------:R-:W0:Y:S01]  /*3330*/  LDCU.64 UR6, c[0x0][0x388] ;  /* 0x00007100ff0677ac */ /* 0x000e220008000a00 */
[----:B------:R-:W-:Y:S01]  /*3340*/  IMAD.IADD R10, R10, 0x1, R9 ;  /* 0x000000010a0a7824 */ /* 0x000fe200078e0209 */
[----:B------:R-:W1:Y:S03]  /*3350*/  S2R R33, SR_TID.X ;  /* 0x0000000000217919 */ /* 0x000e660000002100 */
[----:B------:R-:W-:-:S04]  /*3360*/  IMAD.IADD R11, R11, 0x1, R10 ;  /* 0x000000010b0b7824 */ /* 0x000fc800078e020a */
[----:B------:R-:W-:-:S04]  /*3370*/  IMAD.IADD R12, R12, 0x1, R11 ;  /* 0x000000010c0c7824 */ /* 0x000fc800078e020b */
[----:B------:R-:W-:-:S04]  /*3380*/  IMAD.IADD R13, R13, 0x1, R12 ;  /* 0x000000010d0d7824 */ /* 0x000fc800078e020c */
[----:B------:R-:W-:Y:S01]  /*3390*/  IMAD.IADD R14, R14, 0x1, R13 ;  /* 0x000000010e0e7824 */ /* 0x000fe200078e020d */
[----:B------:R1:W-:Y:S03]  /*33a0*/  STS.128 [R6], R8 ;  /* 0x0000000806007388 */ /* 0x0003e60000000c00 */
[----:B------:R-:W-:-:S04]  /*33b0*/  IMAD.IADD R15, R15, 0x1, R14 ;  /* 0x000000010f0f7824 */ /* 0x000fc800078e020e */
[----:B------:R-:W-:Y:S01]  /*33c0*/  IMAD.IADD R16, R16, 0x1, R15 ;  /* 0x0000000110107824 */ /* 0x000fe200078e020f */
[----:B------:R-:W-:Y:S03]  /*33d0*/  STS.128 [R6+0x10], R12 ;  /* 0x0000100c06007388 */ /* 0x000fe60000000c00 */
[----:B------:R-:W-:-:S04]  /*33e0*/  IMAD.IADD R17, R17, 0x1, R16 ;  /* 0x0000000111117824 */ /* 0x000fc800078e0210 */
[----:B------:R-:W-:Y:S01]  /*33f0*/  IMAD.IADD R18, R18, 0x1, R17 ;  /* 0x0000000112127824 */ /* 0x000fe200078e0211 */
[C---:B-1----:R-:W-:Y:S02]  /*3400*/  LOP3.LUT R9, R33.reuse, 0x1f, RZ, 0xc0, !PT ;  /* 0x0000001f21097812 */ /* 0x042fe400078ec0ff */
[----:B------:R-:W-:Y:S01]  /*3410*/  LOP3.LUT R50, R33, 0x3e0, RZ, 0xc0, !PT ;  /* 0x000003e021327812 */ /* 0x000fe200078ec0ff */
[----:B------:R-:W-:-:S04]  /*3420*/  IMAD.IADD R19, R19, 0x1, R18 ;  /* 0x0000000113137824 */ /* 0x000fc800078e0212 */
[----:B------:R-:W-:Y:S01]  /*3430*/  IMAD.IADD R20, R20, 0x1, R19 ;  /* 0x0000000114147824 */ /* 0x000fe200078e0213 */
[----:B------:R-:W-:Y:S01]  /*3440*/  STS.128 [R6+0x20], R16 ;  /* 0x0000201006007388 */ /* 0x000fe20000000c00 */
[----:B------:R-:W-:Y:S02]  /*3450*/  IMAD R50, R50, 0x18, R9 ;  /* 0x0000001832327824 */ /* 0x000fe400078e0209 */
[----:B------:R-:W-:Y:S02]  /*3460*/  IMAD.IADD R21, R21, 0x1, R20 ;  /* 0x0000000115157824 */ /* 0x000fe400078e0214 */
[----:B------:R-:W-:Y:S02]  /*3470*/  VIADD R52, R50, 0x20 ;  /* 0x0000002032347836 */ /* 0x000fe40000000000 */
        /* <DEDUP_REMOVED lines=12> */
[----:B------:R-:W-:Y:S01]  /*3540*/  STS.128 [R6+0x50], R28 ;  /* 0x0000501c06007388 */ /* 0x000fe20000000c00 */
[----:B------:R-:W-:-:S03]  /*3550*/  NOP ;  /* 0x0000000000007918 */ /* 0x000fc60000000000 */
[----:B------:R-:W-:Y:S04]  /*3560*/  LDS R58, [R2] ;  /* 0x00000000023a7984 */ /* 0x000fe80000000800 */
[----:B------:R-:W-:Y:S04]  /*3570*/  LDS R54, [R2+0x80] ;  /* 0x0000800002367984 */ /* 0x000fe80000000800 */
        /* <DEDUP_REMOVED lines=21> */
[----:B------:R1:W-:Y:S04]  /*36d0*/  LDS R56, [R2+0xb80] ;  /* 0x000b800002387984 */ /* 0x0003e80000000800 */
[----:B------:R-:W-:Y:S01]  /*36e0*/  @!P0 STS [UR4+0x3000], R37 ;  /* 0x00300025ff008988 */ /* 0x000fe20008000804 */
[----:B------:R-:W-:Y:S01]  /*36f0*/  BAR.SYNC.DEFER_BLOCKING 0x0 ;  /* 0x0000000000007b1d */ /* 0x000fe20000010000 */
[----:B------:R-:W-:Y:S01]  /*3700*/  IADD3 R39, P0, PT, R39, R4, RZ ;  /* 0x0000000427277210 */ /* 0x000fe20007f1e0ff */
[----:B-1----:R-:W-:-:S04]  /*3710*/  VIADD R2, R50, 0x40 ;  /* 0x0000004032027836 */ /* 0x002fc80000000000 */
[----:B------:R-:W1:Y:S02]  /*3720*/  LDS R31, [UR4+0x3000] ;  /* 0x00300004ff1f7984 */ /* 0x000e640008000800 */
[-C--:B-1----:R-:W-:Y:S01]  /*3730*/  ISETP.GE.AND P2, PT, R4, R31.reuse, PT ;  /* 0x0000001f0400720c */ /* 0x082fe20003f46270 */
[----:B------:R-:W-:Y:S01]  /*3740*/  IMAD.X R4, RZ, RZ, RZ, P0 ;  /* 0x000000ffff047224 */ /* 0x000fe200000e06ff */
[-C--:B------:R-:W-:Y:S01]  /*3750*/  ISETP.GE.AND P6, PT, R52, R31.reuse, PT ;  /* 0x0000001f3400720c */ /* 0x080fe20003fc6270 */
[----:B------:R-:W-:Y:S01]  /*3760*/  VIADD R52, R50, 0xa0 ;  /* 0x000000a032347836 */ /* 0x000fe20000000000 */
[-C--:B------:R-:W-:Y:S01]  /*3770*/  ISETP.GE.AND P5, PT, R2, R31.reuse, PT ;  /* 0x0000001f0200720c */ /* 0x080fe20003fa6270 */
[----:B------:R-:W-:Y:S01]  /*3780*/  VIADD R2, R50, 0x80 ;  /* 0x0000008032027836 */ /* 0x000fe20000000000 */
[----:B0-----:R-:W-:Y:S02]  /*3790*/  LEA R60, P0, R39, UR6, 0x3 ;  /* 0x00000006273c7c11 */ /* 0x001fe4000f8018ff */
[----:B------:R-:W-:-:S02]  /*37a0*/  ISETP.GE.AND P4, PT, R52, R31, PT ;  /* 0x0000001f3400720c */ /* 0x000fc40003f86270 */
[----:B------:R-:W-:Y:S01]  /*37b0*/  LEA.HI.X R61, R39, UR7, R4, 0x3, P0 ;  /* 0x00000007273d7c11 */ /* 0x000fe200080f1c04 */
[----:B------:R-:W-:Y:S01]  /*37c0*/  VIADD R4, R50, 0x60 ;  /* 0x0000006032047836 */ /* 0x000fe20000000000 */
[-C--:B------:R-:W-:Y:S01]  /*37d0*/  ISETP.GE.AND P0, PT, R2, R31.reuse, PT ;  /* 0x0000001f0200720c */ /* 0x080fe20003f06270 */
[----:B------:R-:W-:Y:S01]  /*37e0*/  VIADD R2, R50, 0xe0 ;  /* 0x000000e032027836 */ /* 0x000fe20000000000 */
[----:B------:R-:W-:Y:S02]  /*37f0*/  @!P2 SHF.R.S32.HI R59, RZ, 0x1f, R58 ;  /* 0x0000001fff3ba819 */ /* 0x000fe4000001143a */
[-C--:B------:R-:W-:Y:S01]  /*3800*/  ISETP.GE.AND P1, PT, R4, R31.reuse, PT ;  /* 0x0000001f0400720c */ /* 0x080fe20003f26270 */
[----:B------:R-:W-:Y:S01]  /*3810*/  VIADD R4, R50, 0xc0 ;  /* 0x000000c032047836 */ /* 0x000fe20000000000 */
[----:B------:R-:W-:Y:S01]  /*3820*/  @!P6 SHF.R.S32.HI R55, RZ, 0x1f, R54 ;  /* 0x0000001fff37e819 */ /* 0x000fe20000011436 */
[----:B------:R0:W-:Y:S01]  /*3830*/  @!P2 STG.E.64 desc[UR8][R60.64], R58 ;  /* 0x0000003a3c00a986 */ /* 0x0001e2000c101b08 */
[-C--:B------:R-:W-:Y:S01]  /*3840*/  ISETP.GE.AND P2, PT, R2, R31.reuse, PT ;  /* 0x0000001f0200720c */ /* 0x080fe20003f46270 */
[----:B------:R-:W-:Y:S01]  /*3850*/  VIADD R2, R50, 0x100 ;  /* 0x0000010032027836 */ /* 0x000fe20000000000 */
[----:B------:R-:W-:Y:S01]  /*3860*/  @!P5 SHF.R.S32.HI R49, RZ, 0x1f, R48 ;  /* 0x0000001fff31d819 */ /* 0x000fe20000011430 */
[----:B------:R0:W-:Y:S01]  /*3870*/  @!P6 STG.E.64 desc[UR8][R60.64+0x100], R54 ;  /* 0x000100363c00e986 */ /* 0x0001e2000c101b08 */
[----:B------:R-:W-:-:S02]  /*3880*/  ISETP.GE.AND P3, PT, R4, R31, PT ;  /* 0x0000001f0400720c */ /* 0x000fc40003f66270 */
[-C--:B------:R-:W-:Y:S01]  /*3890*/  ISETP.GE.AND P6, PT, R2, R31.reuse, PT ;  /* 0x0000001f0200720c */ /* 0x080fe20003fc6270 */
[----:B------:R-:W-:Y:S01]  /*38a0*/  VIADD R2, R50, 0x120 ;  /* 0x0000012032027836 */ /* 0x000fe20000000000 */
[----:B------:R0:W-:Y:S01]  /*38b0*/  @!P5 STG.E.64 desc[UR8][R60.64+0x200], R48 ;  /* 0x000200303c00d986 */ /* 0x0001e2000c101b08 */
[----:B------:R-:W-:Y:S02]  /*38c0*/  @!P1 SHF.R.S32.HI R47, RZ, 0x1f, R46 ;  /* 0x0000001fff2f9819 */ /* 0x000fe4000001142e */
[----:B------:R-:W-:Y:S02]  /*38d0*/  @!P0 SHF.R.S32.HI R45, RZ, 0x1f, R44 ;  /* 0x0000001fff2d8819 */ /* 0x000fe4000001142c */
[----:B------:R-:W-:Y:S01]  /*38e0*/  ISETP.GE.AND P5, PT, R2, R31, PT ;  /* 0x0000001f0200720c */ /* 0x000fe20003fa6270 */
[----:B------:R-:W-:Y:S01]  /*38f0*/  VIADD R2, R50, 0x140 ;  /* 0x0000014032027836 */ /* 0x000fe20000000000 */
[----:B------:R0:W-:Y:S01]  /*3900*/  @!P1 STG.E.64 desc[UR8][R60.64+0x300], R46 ;  /* 0x0003002e3c009986 */ /* 0x0001e2000c101b08 */
[----:B------:R-:W-:-:S02]  /*3910*/  @!P4 SHF.R.S32.HI R43, RZ, 0x1f, R42 ;  /* 0x0000001fff2bc819 */ /* 0x000fc4000001142a */
[----:B------:R-:W-:Y:S01]  /*3920*/  @!P3 SHF.R.S32.HI R9, RZ, 0x1f, R8 ;  /* 0x0000001fff09b819 */ /* 0x000fe20000011408 */
[----:B------:R0:W-:Y:S01]  /*3930*/  @!P0 STG.E.64 desc[UR8][R60.64+0x400], R44 ;  /* 0x0004002c3c008986 */ /* 0x0001e2000c101b08 */
[-C--:B------:R-:W-:Y:S01]  /*3940*/  ISETP.GE.AND P1, PT, R2, R31.reuse, PT ;  /* 0x0000001f0200720c */ /* 0x080fe20003f26270 */
[----:B------:R-:W-:Y:S01]  /*3950*/  VIADD R2, R50, 0x160 ;  /* 0x0000016032027836 */ /* 0x000fe20000000000 */
[----:B------:R-:W-:Y:S01]  /*3960*/  @!P2 SHF.R.S32.HI R11, RZ, 0x1f, R10 ;  /* 0x0000001fff0ba819 */ /* 0x000fe2000001140a */
[----:B------:R0:W-:Y:S01]  /*3970*/  @!P4 STG.E.64 desc[UR8][R60.64+0x500], R42 ;  /* 0x0005002a3c00c986 */ /* 0x0001e2000c101b08 */
[----:B------:R-:W-:Y:S02]  /*3980*/  @!P6 SHF.R.S32.HI R13, RZ, 0x1f, R12 ;  /* 0x0000001fff0de819 */ /* 0x000fe4000001140c */
[----:B------:R-:W-:Y:S01]  /*3990*/  ISETP.GE.AND P0, PT, R2, R31, PT ;  /* 0x0000001f0200720c */ /* 0x000fe20003f06270 */
[----:B------:R-:W-:Y:S01]  /*39a0*/  VIADD R2, R50, 0x180 ;  /* 0x0000018032027836 */ /* 0x000fe20000000000 */
[----:B------:R0:W-:Y:S01]  /*39b0*/  @!P3 STG.E.64 desc[UR8][R60.64+0x600], R8 ;  /* 0x000600083c00b986 */ /* 0x0001e2000c101b08 */
[----:B------:R-:W-:-:S03]  /*39c0*/  @!P5 SHF.R.S32.HI R15, RZ, 0x1f, R14 ;  /* 0x0000001fff0fd819 */ /* 0x000fc6000001140e */
        /* <DEDUP_REMOVED lines=12> */
[-C--:B------:R-:W-:Y:S01]  /*3a90*/  ISETP.GE.AND P6, PT, R2, R31.reuse, PT ;  /* 0x0000001f0200720c */ /* 0x080fe20003fc6270 */
[----:B------:R-:W-:Y:S01]  /*3aa0*/  VIADD R2, R50, 0x200 ;  /* 0x0000020032027836 */ /* 0x000fe20000000000 */
[----:B------:R0:W-:Y:S01]  /*3ab0*/  @!P4 STG.E.64 desc[UR8][R60.64+0xc00], R20 ;  /* 0x000c00143c00c986 */ /* 0x0001e2000c101b08 */
[-C--:B------:R-:W-:Y:S02]  /*3ac0*/  ISETP.GE.AND P4, PT, R7, R31.reuse, PT ;  /* 0x0000001f0700720c */ /* 0x080fe40003f86270 */
[----:B------:R-:W-:Y:S01]  /*3ad0*/  @!P3 SHF.R.S32.HI R23, RZ, 0x1f, R22 ;  /* 0x0000001fff17b819 */ /* 0x000fe20000011416 */
[----:B------:R0:W-:Y:S01]  /*3ae0*/  @!P1 STG.E.64 desc[UR8][R60.64+0xa00], R16 ;  /* 0x000a00103c009986 */ /* 0x0001e2000c101b08 */
[-C--:B------:R-:W-:Y:S01]  /*3af0*/  ISETP.GE.AND P5, PT, R2, R31.reuse, PT ;  /* 0x0000001f0200720c */ /* 0x080fe20003fa6270 */
[C---:B------:R-:W-:Y:S01]  /*3b00*/  VIADD R2, R50.reuse, 0x220 ;  /* 0x0000022032027836 */ /* 0x040fe20000000000 */
[----:B------:R-:W-:Y:S01]  /*3b10*/  @!P2 SHF.R.S32.HI R7, RZ, 0x1f, R6 ;  /* 0x0000001fff07a819 */ /* 0x000fe20000011406 */
[----:B------:R-:W-:Y:S01]  /*3b20*/  VIADD R50, R50, 0x240 ;  /* 0x0000024032327836 */ /* 0x000fe20000000000 */
[----:B------:R0:W-:Y:S01]  /*3b30*/  @!P0 STG.E.64 desc[UR8][R60.64+0xb00], R18 ;  /* 0x000b00123c008986 */ /* 0x0001e2000c101b08 */
[----:B------:R-:W-:-:S02]  /*3b40*/  ISETP.GE.AND P0, PT, R36, R31, PT ;  /* 0x0000001f2400720c */ /* 0x000fc40003f06270 */
[----:B------:R-:W-:Y:S01]  /*3b50*/  @!P6 SHF.R.S32.HI R25, RZ, 0x1f, R24 ;  /* 0x0000001fff19e819 */ /* 0x000fe20000011418 */
[----:B------:R0:W-:Y:S01]  /*3b60*/  @!P3 STG.E.64 desc[UR8][R60.64+0xd00], R22 ;  /* 0x000d00163c00b986 */ /* 0x0001e2000c101b08 */
[-C--:B------:R-:W-:Y:S02]  /*3b70*/  ISETP.GE.AND P1, PT, R2, R31.reuse, PT ;  /* 0x0000001f0200720c */ /* 0x080fe40003f26270 */
[-C--:B------:R-:W-:Y:S01]  /*3b80*/  ISETP.GE.AND P3, PT, R3, R31.reuse, PT ;  /* 0x0000001f0300720c */ /* 0x080fe20003f66270 */
[----:B------:R0:W-:Y:S01]  /*3b90*/  @!P2 STG.E.64 desc[UR8][R60.64+0xe00], R6 ;  /* 0x000e00063c00a986 */ /* 0x0001e2000c101b08 */
[-C--:B------:R-:W-:Y:S02]  /*3ba0*/  ISETP.GE.AND P2, PT, R0, R31.reuse, PT ;  /* 0x0000001f0000720c */ /* 0x080fe40003f46270 */
[----:B------:R-:W-:Y:S01]  /*3bb0*/  @!P5 SHF.R.S32.HI R27, RZ, 0x1f, R26 ;  /* 0x0000001fff1bd819 */ /* 0x000fe2000001141a */
[----:B------:R0:W-:Y:S01]  /*3bc0*/  @!P6 STG.E.64 desc[UR8][R60.64+0xf00], R24 ;  /* 0x000f00183c00e986 */ /* 0x0001e2000c101b08 */
[----:B------:R-:W-:-:S02]  /*3bd0*/  ISETP.GE.AND P6, PT, R50, R31, PT ;  /* 0x0000001f3200720c */ /* 0x000fc40003fc6270 */
[----:B------:R-:W-:Y:S01]  /*3be0*/  @!P0 SHF.R.S32.HI R33, RZ, 0x1f, R32 ;  /* 0x0000001fff218819 */ /* 0x000fe20000011420 */
[----:B------:R0:W-:Y:S01]  /*3bf0*/  @!P5 STG.E.64 desc[UR8][R60.64+0x1000], R26 ;  /* 0x0010001a3c00d986 */ /* 0x0001e2000c101b08 */
[----:B------:R-:W-:Y:S02]  /*3c00*/  ISETP.GE.AND P5, PT, R5, R31, PT ;  /* 0x0000001f0500720c */ /* 0x000fe40003fa6270 */
[----:B------:R-:W-:Y:S01]  /*3c10*/  @!P1 SHF.R.S32.HI R29, RZ, 0x1f, R28 ;  /* 0x0000001fff1d9819 */ /* 0x000fe2000001141c */
[----:B------:R0:W-:Y:S01]  /*3c20*/  @!P0 STG.E.64 desc[UR8][R60.64+0x1300], R32 ;  /* 0x001300203c008986 */ /* 0x0001e2000c101b08 */
[----:B------:R-:W-:Y:S02]  /*3c30*/  @!P4 SHF.R.S32.HI R35, RZ, 0x1f, R34 ;  /* 0x0000001fff23c819 */ /* 0x000fe40000011422 */
[----:B------:R-:W-:Y:S01]  /*3c40*/  @!P3 SHF.R.S32.HI R39, RZ, 0x1f, R38 ;  /* 0x0000001fff27b819 */ /* 0x000fe20000011426 */
[----:B------:R0:W-:Y:S01]  /*3c50*/  @!P1 STG.E.64 desc[UR8][R60.64+0x1100], R28 ;  /* 0x0011001c3c009986 */ /* 0x0001e2000c101b08 */
[----:B------:R-:W-:-:S02]  /*3c60*/  @!P2 SHF.R.S32.HI R41, RZ, 0x1f, R40 ;  /* 0x0000001fff29a819 */ /* 0x000fc40000011428 */
[----:B------:R-:W-:Y:S01]  /*3c70*/  @!P6 SHF.R.S32.HI R31, RZ, 0x1f, R30 ;  /* 0x0000001fff1fe819 */ /* 0x000fe2000001141e */
[----:B------:R0:W-:Y:S04]  /*3c80*/  @!P4 STG.E.64 desc[UR8][R60.64+0x1400], R34 ;  /* 0x001400223c00c986 */ /* 0x0001e8000c101b08 */
[----:B------:R0:W-:Y:S04]  /*3c90*/  @!P3 STG.E.64 desc[UR8][R60.64+0x1500], R38 ;  /* 0x001500263c00b986 */ /* 0x0001e8000c101b08 */
[----:B------:R0:W-:Y:S04]  /*3ca0*/  @!P2 STG.E.64 desc[UR8][R60.64+0x1600], R40 ;  /* 0x001600283c00a986 */ /* 0x0001e8000c101b08 */
[----:B------:R0:W-:Y:S01]  /*3cb0*/  @!P6 STG.E.64 desc[UR8][R60.64+0x1200], R30 ;  /* 0x0012001e3c00e986 */ /* 0x0001e2000c101b08 */
[----:B------:R-:W-:Y:S05]  /*3cc0*/  @P5 EXIT ;  /* 0x000000000000594d */ /* 0x000fea0003800000 */
[----:B------:R-:W-:-:S05]  /*3cd0*/  SHF.R.S32.HI R57, RZ, 0x1f, R56 ;  /* 0x0000001fff397819 */ /* 0x000fca0000011438 */
[----:B------:R-:W-:Y:S01]  /*3ce0*/  STG.E.64 desc[UR8][R60.64+0x1700], R56 ;  /* 0x001700383c007986 */ /* 0x000fe2000c101b08 */
[----:B------:R-:W-:Y:S05]  /*3cf0*/  EXIT ;  /* 0x000000000000794d */ /* 0x000fea0003800000 */
.L_x_7:
[----:B------:R-:W-:Y:S01]  /*3d00*/  BSSY B1, `(.L_x_44) ;  /* 0x0000006000017945 */ /* 0x000fe20003800000 */
[----:B------:R-:W-:Y:S01]  /*3d10*/  PLOP3.LUT P0, PT, P0, PT, PT, 0x8, 0x80 ;  /* 0x000000000080781c */ /* 0x000fe2000070e170 */
[----:B------:R-:W-:-:S12]  /*3d20*/  IMAD.MOV.U32 R32, RZ, RZ, -0x1 ;  /* 0xffffffffff207424 */ /* 0x000fd800078e00ff */
[----:B------:R-:W-:Y:S05]  /*3d30*/  WARPSYNC.COLLECTIVE R32, `(.L_x_45) ;  /* 0x0000000020087348 */ /* 0x000fea0003c00000 */
[----:B------:R-:W-:Y:S01]  /*3d40*/  VOTE.ANY P0, P0 ;  /* 0x0000000000ff7806 */ /* 0x000fe20000000100 */
[----:B------:R-:W-:-:S12]  /*3d50*/  ENDCOLLECTIVE ;  /* 0x000000000000791b */ /* 0x000fd80003800000 */
.L_x_45:
[----:B------:R-:W-:Y:S05]  /*3d60*/  BSYNC B1 ;  /* 0x0000000000017941 */ /* 0x000fea0003800000 */
.L_x_44:
[----:B------:R-:W-:Y:S05]  /*3d70*/  BRA `(.L_x_46) ;  /* 0xffffffcc00ac7947 */ /* 0x000fea000383ffff */
.L_x_11:
[----:B------:R-:W-:Y:S01]  /*3d80*/  BSSY B1, `(.L_x_47) ;  /* 0x0000006000017945 */ /* 0x000fe20003800000 */
[----:B------:R-:W-:Y:S01]  /*3d90*/  PLOP3.LUT P0, PT, P0, PT, PT, 0x8, 0x80 ;  /* 0x000000000080781c */ /* 0x000fe2000070e170 */
[----:B------:R-:W-:-:S12]  /*3da0*/  IMAD.MOV.U32 R32, RZ, RZ, -0x1 ;  /* 0xffffffffff207424 */ /* 0x000fd800078e00ff */
[----:B------:R-:W-:Y:S05]  /*3db0*/  WARPSYNC.COLLECTIVE R32, `(.L_x_48) ;  /* 0x0000000020087348 */ /* 0x000fea0003c00000 */
[----:B------:R-:W-:Y:S01]  /*3dc0*/  VOTE.ANY P0, P0 ;  /* 0x0000000000ff7806 */ /* 0x000fe20000000100 */
[----:B------:R-:W-:-:S12]  /*3dd0*/  ENDCOLLECTIVE ;  /* 0x000000000000791b */ /* 0x000fd80003800000 */
.L_x_48:
[----:B------:R-:W-:Y:S05]  /*3de0*/  BSYNC B1 ;  /* 0x0000000000017941 */ /* 0x000fea0003800000 */
.L_x_47:
[----:B------:R-:W-:Y:S05]  /*3df0*/  BRA `(.L_x_49) ;  /* 0xffffffcc00bc7947 */ /* 0x000fea000383ffff */
.L_x_13:
[----:B------:R-:W0:Y:S01]  /*3e00*/  S2R R37, SR_GEMASK ;  /* 0x0000000000257919 */ /* 0x000e220000003c00 */
[----:B------:R-:W-:Y:S01]  /*3e10*/  BSSY B1, `(.L_x_50) ;  /* 0x0000006000017945 */ /* 0x000fe20003800000 */
[----:B------:R-:W-:Y:S01]  /*3e20*/  PLOP3.LUT P3, PT, P0, PT, PT, 0x8, 0x80 ;  /* 0x000000000080781c */ /* 0x000fe2000076e170 */
[----:B------:R-:W-:-:S12]  /*3e30*/  IMAD.MOV.U32 R32, RZ, RZ, -0x1 ;  /* 0xffffffffff207424 */ /* 0x000fd800078e00ff */
[----:B0-----:R-:W-:Y:S05]  /*3e40*/  WARPSYNC.COLLECTIVE R32, `(.L_x_51) ;  /* 0x0000000020087348 */ /* 0x001fea0003c00000 */
[----:B------:R-:W-:Y:S01]  /*3e50*/  VOTE.ANY R32, PT, P3 ;  /* 0x0000000000207806 */ /* 0x000fe200018e0100 */
[----:B0-----:R-:W-:Y:S06]  /*3e60*/  ENDCOLLECTIVE ;  /* 0x000000000000791b */ /* 0x001fec0003800000 */
.L_x_51:
[----:B------:R-:W-:Y:S05]  /*3e70*/  BSYNC B1 ;  /* 0x0000000000017941 */ /* 0x000fea0003800000 */
.L_x_50:
[----:B------:R-:W-:Y:S01]  /*3e80*/  LOP3.LUT R32, R32, 0x80000000, R37, 0xec, !PT ;  /* 0x8000000020207812 */ /* 0x000fe200078eec25 */
[----:B------:R-:W-:Y:S01]  /*3e90*/  VIADD R45, R28, 0x2 ;  /* 0x000000021c2d7836 */ /* 0x000fe20000000000 */
[----:B------:R-:W-:Y:S01]  /*3ea0*/  ISETP.NE.AND P0, PT, R40, 0x65, PT ;  /* 0x000000652800780c */ /* 0x000fe20003f05270 */
[----:B------:R-:W-:Y:S02]  /*3eb0*/  VIADD R44, R28, 0x4 ;  /* 0x000000041c2c7836 */ /* 0x000fe40000000000 */
[----:B------:R-:W-:Y:S02]  /*3ec0*/  VIADD R33, R32, 0xffffffff ;  /* 0xffffffff20217836 */ /* 0x000fe40000000000 */
[----:B------:R-:W-:-:S03]  /*3ed0*/  VIADD R46, R28, 0x10 ;  /* 0x000000101c2e7836 */ /* 0x000fc60000000000 */
[----:B------:R-:W-:Y:S01]  /*3ee0*/  LOP3.LUT R40, R32, R33, RZ, 0xc, !PT ;  /* 0x0000002120287212 */ /* 0x000fe200078e0cff */
[----:B------:R-:W-:Y:S02]  /*3ef0*/  IMAD.MOV.U32 R33, RZ, RZ, 0x1 ;  /* 0x00000001ff217424 */ /* 0x000fe400078e00ff */
[----:B------:R-:W-:Y:S01]  /*3f00*/  IMAD.MOV.U32 R32, RZ, RZ, -0x1 ;  /* 0xffffffffff207424 */ /* 0x000fe200078e00ff */
[----:B------:R0:W1:Y:S06]  /*3f10*/  POPC R34, R40 ;  /* 0x0000002800227309 */ /* 0x00006c0000000000 */
[----:B01----:R-:W-:Y:S05]  /*3f20*/  WARPSYNC.COLLECTIVE R32, `(.L_x_52) ;  /* 0x0000000020087348 */ /* 0x003fea0003c00000 */
[----:B-1----:R1:W2:Y:S02]  /*3f30*/  SHFL.DOWN P3, R42, R41, R33, R34 ;  /* 0x08000021292a7389 */ /* 0x0022a40000060022 */
[----:B012---:R-:W-:Y:S05]  /*3f40*/  ENDCOLLECTIVE ;  /* 0x000000000000791b */ /* 0x007fea0003800000 */
.L_x_52:
[----:B------:R-:W-:Y:S01]  /*3f50*/  ISETP.GE.AND P1, PT, R28, R34, PT ;  /* 0x000000221c00720c */ /* 0x000fe20003f26270 */
[----:B------:R-:W-:-:S03]  /*3f60*/  IMAD.MOV.U32 R33, RZ, RZ, 0x2 ;  /* 0x00000002ff217424 */ /* 0x000fc600078e00ff */
[----:B------:R-:W-:Y:S02]  /*3f70*/  SEL R42, R42, RZ, !P1 ;  /* 0x000000ff2a2a7207 */ /* 0x000fe40004800000 */
[----:B------:R-:W-:-:S03]  /*3f80*/  ISETP.GT.AND P1, PT, R45, R34, PT ;  /* 0x000000222d00720c */ /* 0x000fc60003f24270 */
[----:B------:R-:W-:-:S04]  /*3f90*/  IMAD.IADD R39, R42, 0x1, R41 ;  /* 0x000000012a277824 */ /* 0x000fc800078e0229 */
[----:B------:R-:W-:-:S07]  /*3fa0*/  IMAD.MOV.U32 R41, RZ, RZ, R39 ;  /* 0x000000ffff297224 */ /* 0x000fce00078e0027 */
[----:B------:R-:W-:Y:S05]  /*3fb0*/  WARPSYNC.COLLECTIVE R32, `(.L_x_53) ;  /* 0x0000000020087348 */ /* 0x000fea0003c00000 */
[----:B------:R0:W1:Y:S02]  /*3fc0*/  SHFL.DOWN P3, R42, R41, R33, R34 ;  /* 0x08000021292a7389 */ /* 0x0000640000060022 */
[----:B01----:R-:W-:Y:S05]  /*3fd0*/  ENDCOLLECTIVE ;  /* 0x000000000000791b */ /* 0x003fea0003800000 */
.L_x_53:
[----:B------:R-:W-:Y:S01]  /*3fe0*/  IMAD.MOV.U32 R33, RZ, RZ, 0x4 ;  /* 0x00000004ff217424 */ /* 0x000fe200078e00ff */
[----:B------:R-:W-:Y:S02]  /*3ff0*/  SEL R42, R42, RZ, !P1 ;  /* 0x000000ff2a2a7207 */ /* 0x000fe40004800000 */
[----:B------:R-:W-:-:S03]  /*4000*/  ISETP.GT.AND P1, PT, R44, R34, PT ;  /* 0x000000222c00720c */ /* 0x000fc60003f24270 */
[----:B------:R-:W-:Y:S02]  /*4010*/  IMAD.IADD R47, R39, 0x1, R42 ;  /* 0x00000001272f7824 */ /* 0x000fe400078e022a */
[----:B------:R-:W-:Y:S02]  /*4020*/  VIADD R39, R28, 0x8 ;  /* 0x000000081c277836 */ /* 0x000fe40000000000 */
[----:B------:R-:W-:-:S07]  /*4030*/  IMAD.MOV.U32 R41, RZ, RZ, R47 ;  /* 0x000000ffff297224 */ /* 0x000fce00078e002f */
[----:B------:R-:W-:Y:S05]  /*4040*/  WARPSYNC.COLLECTIVE R32, `(.L_x_54) ;  /* 0x0000000020087348 */ /* 0x000fea0003c00000 */
[----:B------:R0:W1:Y:S02]  /*4050*/  SHFL.DOWN P3, R42, R41, R33, R34 ;  /* 0x08000021292a7389 */ /* 0x0000640000060022 */
[----:B01----:R-:W-:Y:S05]  /*4060*/  ENDCOLLECTIVE ;  /* 0x000000000000791b */ /* 0x003fea0003800000 */
.L_x_54:
[----:B------:R-:W-:Y:S01]  /*4070*/  IMAD.MOV.U32 R33, RZ, RZ, 0x8 ;  /* 0x00000008ff217424 */ /* 0x000fe200078e00ff */
[----:B------:R-:W-:Y:S02]  /*4080*/  SEL R42, R42, RZ, !P1 ;  /* 0x000000ff2a2a7207 */ /* 0x000fe40004800000 */
[----:B------:R-:W-:-:S03]  /*4090*/  ISETP.GT.AND P1, PT, R39, R34, PT ;  /* 0x000000222700720c */ /* 0x000fc60003f24270 */
[----:B------:R-:W-:-:S04]  /*40a0*/  IMAD.IADD R49, R47, 0x1, R42 ;  /* 0x000000012f317824 */ /* 0x000fc800078e022a */
[----:B------:R-:W-:-:S07]  /*40b0*/  IMAD.MOV.U32 R41, RZ, RZ, R49 ;  /* 0x000000ffff297224 */ /* 0x000fce00078e0031 */
[----:B------:R-:W-:Y:S05]  /*40c0*/  WARPSYNC.COLLECTIVE R32, `(.L_x_55) ;  /* 0x0000000020087348 */ /* 0x000fea0003c00000 */
[----:B------:R0:W1:Y:S02]  /*40d0*/  SHFL.DOWN P3, R42, R41, R33, R34 ;  /* 0x08000021292a7389 */ /* 0x0000640000060022 */
[----:B01----:R-:W-:Y:S05]  /*40e0*/  ENDCOLLECTIVE ;  /* 0x000000000000791b */ /* 0x003fea0003800000 */
.L_x_55:
        /* <DEDUP_REMOVED lines=8> */
.L_x_56:
[----:B------:R-:W-:Y:S05]  /*4170*/  WARPSYNC.COLLECTIVE R32, `(.L_x_57) ;  /* 0x0000000020087348 */ /* 0x000fea0003c00000 */
[----:B------:R-:W-:Y:S01]  /*4180*/  VOTE.ALL P0, P0 ;  /* 0x0000000000ff7806 */ /* 0x000fe20000000000 */
[----:B------:R-:W-:-:S12]  /*4190*/  ENDCOLLECTIVE ;  /* 0x000000000000791b */ /* 0x000fd80003800000 */
.L_x_57:
[----:B------:R-:W-:-:S05]  /*41a0*/  SEL R42, R42, RZ, !P1 ;  /* 0x000000ff2a2a7207 */ /* 0x000fca0004800000 */
[----:B------:R-:W-:Y:S02]  /*41b0*/  IMAD.IADD R50, R43, 0x1, R42 ;  /* 0x000000012b327824 */ /* 0x000fe400078e022a */
[----:B------:R-:W0:Y:S02]  /*41c0*/  LDC.64 R42, c[0x0][0x390] ;  /* 0x0000e400ff2a7b82 */ /* 0x000e240000000a00 */
[----:B0-----:R-:W-:-:S05]  /*41d0*/  IADD3 R48, P1, PT, R42, 0x100, RZ ;  /* 0x000001002a307810 */ /* 0x001fca0007f3e0ff */
[----:B------:R-:W-:Y:S01]  /*41e0*/  IMAD.X R49, RZ, RZ, R43, P1 ;  /* 0x000000ffff317224 */ /* 0x000fe200008e062b */
[----:B------:R-:W-:Y:S07]  /*41f0*/  BRA `(.L_x_58) ;  /* 0xffffffcc00587947 */ /* 0x000fee000383ffff */
.L_x_15:
[----:B------:R-:W-:Y:S01]  /*4200*/  BSSY B1, `(.L_x_59) ;  /* 0x0000006000017945 */ /* 0x000fe20003800000 */
[----:B------:R-:W-:Y:S01]  /*4210*/  PLOP3.LUT P0, PT, P0, PT, PT, 0x8, 0x80 ;  /* 0x000000000080781c */ /* 0x000fe2000070e170 */
[----:B------:R-:W-:-:S12]  /*4220*/  IMAD.MOV.U32 R32, RZ, RZ, -0x1 ;  /* 0xffffffffff207424 */ /* 0x000fd800078e00ff */
[----:B------:R-:W-:Y:S05]  /*4230*/  WARPSYNC.COLLECTIVE R32, `(.L_x_60) ;  /* 0x0000000020087348 */ /* 0x000fea0003c00000 */
[----:B------:R-:W-:Y:S01]  /*4240*/  VOTE.ANY P0, P0 ;  /* 0x0000000000ff7806 */ /* 0x000fe20000000100 */
[----:B------:R-:W-:-:S12]  /*4250*/  ENDCOLLECTIVE ;  /* 0x000000000000791b */ /* 0x000fd80003800000 */
.L_x_60:
[----:B------:R-:W-:Y:S05]  /*4260*/  BSYNC B1 ;  /* 0x0000000000017941 */ /* 0x000fea0003800000 */
.L_x_59:
[----:B------:R-:W-:Y:S05]  /*4270*/  BRA `(.L_x_61) ;  /* 0xffffffcc00587947 */ /* 0x000fea000383ffff */
.L_x_19:
[----:B------:R-:W-:Y:S01]  /*4280*/  BSSY B1, `(.L_x_62) ;  /* 0x0000006000017945 */ /* 0x000fe20003800000 */
[----:B------:R-:W-:Y:S01]  /*4290*/  PLOP3.LUT P0, PT, P0, PT, PT, 0x8, 0x80 ;  /* 0x000000000080781c */ /* 0x000fe2000070e170 */
[----:B------:R-:W-:-:S12]  /*42a0*/  IMAD.MOV.U32 R32, RZ, RZ, -0x1 ;  /* 0xffffffffff207424 */ /* 0x000fd800078e00ff */
[----:B------:R-:W-:Y:S05]  /*42b0*/  WARPSYNC.COLLECTIVE R32, `(.L_x_63) ;  /* 0x0000000020087348 */ /* 0x000fea0003c00000 */
[----:B------:R-:W-:Y:S01]  /*42c0*/  VOTE.ANY P0, P0 ;  /* 0x0000000000ff7806 */ /* 0x000fe20000000100 */
[----:B------:R-:W-:-:S12]  /*42d0*/  ENDCOLLECTIVE ;  /* 0x000000000000791b */ /* 0x000fd80003800000 */
.L_x_63:
[----:B------:R-:W-:Y:S05]  /*42e0*/  BSYNC B1 ;  /* 0x0000000000017941 */ /* 0x000fea0003800000 */
.L_x_62:
[----:B------:R-:W-:Y:S05]  /*42f0*/  BRA `(.L_x_64) ;  /* 0xffffffcc006c7947 */ /* 0x000fea000383ffff */
.L_x_21:
[----:B------:R-:W-:Y:S01]  /*4300*/  BSSY B1, `(.L_x_65) ;  /* 0x0000006000017945 */ /* 0x000fe20003800000 */
[----:B------:R-:W-:Y:S01]  /*4310*/  PLOP3.LUT P3, PT, P0, PT, PT, 0x8, 0x80 ;  /* 0x000000000080781c */ /* 0x000fe2000076e170 */
[----:B------:R-:W-:-:S12]  /*4320*/  IMAD.MOV.U32 R32, RZ, RZ, -0x1 ;  /* 0xffffffffff207424 */ /* 0x000fd800078e00ff */
[----:B------:R-:W-:Y:S05]  /*4330*/  WARPSYNC.COLLECTIVE R32, `(.L_x_66) ;  /* 0x0000000020087348 */ /* 0x000fea0003c00000 */
[----:B------:R-:W-:Y:S01]  /*4340*/  VOTE.ANY R32, PT, P3 ;  /* 0x0000000000207806 */ /* 0x000fe200018e0100 */
[----:B------:R-:W-:Y:S06]  /*4350*/  ENDCOLLECTIVE ;  /* 0x000000000000791b */ /* 0x000fec0003800000 */
.L_x_66:
[----:B------:R-:W-:Y:S05]  /*4360*/  BSYNC B1 ;  /* 0x0000000000017941 */ /* 0x000fea0003800000 */
.L_x_65:
[----:B------:R-:W-:Y:S01]  /*4370*/  LOP3.LUT R32, R32, 0x80000000, R37, 0xec, !PT ;  /* 0x8000000020207812 */ /* 0x000fe200078eec25 */
[----:B------:R-:W-:-:S04]  /*4380*/  VIADD R38, R38, 0xffffffe0 ;  /* 0xffffffe026267836 */ /* 0x000fc80000000000 */
[----:B------:R-:W-:-:S05]  /*4390*/  VIADD R33, R32, 0xffffffff ;  /* 0xffffffff20217836 */ /* 0x000fca0000000000 */
[----:B------:R-:W-:Y:S01]  /*43a0*/  LOP3.LUT R47, R32, R33, RZ, 0xc, !PT ;  /* 0x00000021202f7212 */ /* 0x000fe200078e0cff */
[----:B------:R-:W-:Y:S02]  /*43b0*/  IMAD.MOV.U32 R33, RZ, RZ, 0x1 ;  /* 0x00000001ff217424 */ /* 0x000fe400078e00ff */
[----:B------:R-:W-:Y:S01]  /*43c0*/  IMAD.MOV.U32 R32, RZ, RZ, -0x1 ;  /* 0xffffffffff207424 */ /* 0x000fe200078e00ff */
[----:B------:R0:W1:Y:S06]  /*43d0*/  POPC R34, R47 ;  /* 0x0000002f00227309 */ /* 0x00006c0000000000 */
[----:B01----:R-:W-:Y:S05]  /*43e0*/  WARPSYNC.COLLECTIVE R32, `(.L_x_67) ;  /* 0x0000000020087348 */ /* 0x003fea0003c00000 */
[----:B-1----:R1:W2:Y:S02]  /*43f0*/  SHFL.DOWN P3, R42, R41, R33, R34 ;  /* 0x08000021292a7389 */ /* 0x0022a40000060022 */
[----:B012---:R-:W-:Y:S05]  /*4400*/  ENDCOLLECTIVE ;  /* 0x000000000000791b */ /* 0x007fea0003800000 */
.L_x_67:
        /* <DEDUP_REMOVED lines=9> */
.L_x_68:
        /* <DEDUP_REMOVED lines=8> */
.L_x_69:
        /* <DEDUP_REMOVED lines=8> */
.L_x_70:
        /* <DEDUP_REMOVED lines=8> */
.L_x_71:
[----:B------:R-:W-:Y:S02]  /*4620*/  SEL R42, R42, RZ, !P0 ;  /* 0x000000ff2a2a7207 */ /* 0x000fe40004000000 */
[----:B------:R-:W-:Y:S02]  /*4630*/  ISETP.NE.AND P0, PT, R40, 0x65, PT ;  /* 0x000000652800780c */ /* 0x000fe40003f05270 */
[----:B------:R-:W-:-:S11]  /*4640*/  IADD3 R50, PT, PT, R43, R42, R50 ;  /* 0x0000002a2b327210 */ /* 0x000fd60007ffe032 */
[----:B------:R-:W-:Y:S05]  /*4650*/  WARPSYNC.COLLECTIVE R32, `(.L_x_72) ;  /* 0x0000000020087348 */ /* 0x000fea0003c00000 */
[----:B------:R-:W-:Y:S01]  /*4660*/  VOTE.ALL P0, P0 ;  /* 0x0000000000ff7806 */ /* 0x000fe20000000000 */
[----:B------:R-:W-:-:S12]  /*4670*/  ENDCOLLECTIVE ;  /* 0x000000000000791b */ /* 0x000fd80003800000 */
.L_x_72:
[----:B------:R-:W-:Y:S05]  /*4680*/  BRA `(.L_x_73) ;  /* 0xffffffcc00087947 */ /* 0x000fea000383ffff */
.L_x_28:
[----:B------:R-:W-:Y:S01]  /*4690*/  BSSY B0, `(.L_x_74) ;  /* 0x0000006000007945 */ /* 0x000fe20003800000 */
[----:B------:R-:W-:Y:S01]  /*46a0*/  PLOP3.LUT P0, PT, P0, PT, PT, 0x8, 0x80 ;  /* 0x000000000080781c */ /* 0x000fe2000070e170 */
[----:B------:R-:W-:-:S12]  /*46b0*/  IMAD.MOV.U32 R32, RZ, RZ, -0x1 ;  /* 0xffffffffff207424 */ /* 0x000fd800078e00ff */
[----:B------:R-:W-:Y:S05]  /*46c0*/  WARPSYNC.COLLECTIVE R32, `(.L_x_75) ;  /* 0x0000000020087348 */ /* 0x000fea0003c00000 */
[----:B------:R-:W-:Y:S01]  /*46d0*/  VOTE.ANY P0, P0 ;  /* 0x0000000000ff7806 */ /* 0x000fe20000000100 */
[----:B------:R-:W-:-:S12]  /*46e0*/  ENDCOLLECTIVE ;  /* 0x000000000000791b */ /* 0x000fd80003800000 */
.L_x_75:
[----:B------:R-:W-:Y:S05]  /*46f0*/  BSYNC B0 ;  /* 0x0000000000007941 */ /* 0x000fea0003800000 */
.L_x_74:
[----:B------:R-:W-:Y:S05]  /*4700*/  BRA `(.L_x_76) ;  /* 0xffffffe000ec7947 */ /* 0x000fea000383ffff */
.L_x_32:
[----:B------:R-:W-:Y:S01]  /*4710*/  BSSY B0, `(.L_x_77) ;  /* 0x0000006000007945 */ /* 0x000fe20003800000 */
[----:B------:R-:W-:Y:S01]  /*4720*/  PLOP3.LUT P0, PT, P0, PT, PT, 0x8, 0x80 ;  /* 0x000000000080781c */ /* 0x000fe2000070e170 */
[----:B------:R-:W-:-:S12]  /*4730*/  IMAD.MOV.U32 R32, RZ, RZ, -0x1 ;  /* 0xffffffffff207424 */ /* 0x000fd800078e00ff */
[----:B------:R-:W-:Y:S05]  /*4740*/  WARPSYNC.COLLECTIVE R32, `(.L_x_78) ;  /* 0x0000000020087348 */ /* 0x000fea0003c00000 */
[----:B------:R-:W-:Y:S01]  /*4750*/  VOTE.ANY P0, P0 ;  /* 0x0000000000ff7806 */ /* 0x000fe20000000100 */
[----:B------:R-:W-:-:S12]  /*4760*/  ENDCOLLECTIVE ;  /* 0x000000000000791b */ /* 0x000fd80003800000 */
.L_x_78:
[----:B------:R-:W-:Y:S05]  /*4770*/  BSYNC B0 ;  /* 0x0000000000007941 */ /* 0x000fea0003800000 */
.L_x_77:
[----:B------:R-:W-:Y:S05]  /*4780*/  BRA `(.L_x_79) ;  /* 0xffffffe000fc7947 */ /* 0x000fea000383ffff */
.L_x_34:
[----:B------:R-:W0:Y:S01]  /*4790*/  S2R R47, SR_GEMASK ;  /* 0x00000000002f7919 */ /* 0x000e220000003c00 */
[----:B------:R-:W-:Y:S01]  /*47a0*/  BSSY B0, `(.L_x_80) ;  /* 0x0000007000007945 */ /* 0x000fe20003800000 */
[----:B------:R-:W-:Y:S01]  /*47b0*/  ISETP.NE.AND P0, PT, R40, 0x65, PT ;  /* 0x000000652800780c */ /* 0x000fe20003f05270 */
[----:B------:R-:W-:Y:S01]  /*47c0*/  IMAD.MOV.U32 R32, RZ, RZ, -0x1 ;  /* 0xffffffffff207424 */ /* 0x000fe200078e00ff */
[----:B------:R-:W-:-:S13]  /*47d0*/  PLOP3.LUT P3, PT, P3, PT, PT, 0x8, 0x80 ;  /* 0x000000000080781c */ /* 0x000fda0001f6e170 */
[----:B0-----:R-:W-:Y:S05]  /*47e0*/  WARPSYNC.COLLECTIVE R32, `(.L_x_81) ;  /* 0x0000000020087348 */ /* 0x001fea0003c00000 */
[----:B------:R-:W-:Y:S01]  /*47f0*/  VOTE.ANY R32, PT, P3 ;  /* 0x0000000000207806 */ /* 0x000fe200018e0100 */
[----:B0-----:R-:W-:Y:S06]  /*4800*/  ENDCOLLECTIVE ;  /* 0x000000000000791b */ /* 0x001fec0003800000 */
.L_x_81:
[----:B------:R-:W-:Y:S05]  /*4810*/  BSYNC B0 ;  /* 0x0000000000007941 */ /* 0x000fea0003800000 */
.L_x_80:
[----:B------:R-:W-:Y:S01]  /*4820*/  LOP3.LUT R32, R32, 0x80000000, R47, 0xec, !PT ;  /* 0x8000000020207812 */ /* 0x000fe200078eec2f */
[C---:B------:R-:W-:Y:S02]  /*4830*/  VIADD R49, R45.reuse, 0x2 ;  /* 0x000000022d317836 */ /* 0x040fe40000000000 */
[----:B------:R-:W-:Y:S02]  /*4840*/  VIADD R48, R45, 0x4 ;  /* 0x000000042d307836 */ /* 0x000fe40000000000 */
        /* <DEDUP_REMOVED lines=8> */
.L_x_82:
[-C--:B------:R-:W-:Y:S01]  /*48d0*/  ISETP.GT.AND P4, PT, R49, R34.reuse, PT ;  /* 0x000000223100720c */ /* 0x080fe20003f84270 */
[----:B------:R-:W-:Y:S01]  /*48e0*/  IMAD.MOV.U32 R33, RZ, RZ, 0x2 ;  /* 0x00000002ff217424 */ /* 0x000fe200078e00ff */
[----:B------:R-:W-:-:S04]  /*48f0*/  ISETP.GE.AND P3, PT, R45, R34, PT ;  /* 0x000000222d00720c */ /* 0x000fc80003f66270 */
[----:B------:R-:W-:-:S05]  /*4900*/  SEL R42, R42, RZ, !P3 ;  /* 0x000000ff2a2a7207 */ /* 0x000fca0005800000 */
[----:B------:R-:W-:-:S04]  /*4910*/  IMAD.IADD R43, R42, 0x1, R41 ;  /* 0x000000012a2b7824 */ /* 0x000fc800078e0229 */
[----:B------:R-:W-:-:S07]  /*4920*/  IMAD.MOV.U32 R41, RZ, RZ, R43 ;  /* 0x000000ffff297224 */ /* 0x000fce00078e002b */
[----:B------:R-:W-:Y:S05]  /*4930*/  WARPSYNC.COLLECTIVE R32, `(.L_x_83) ;  /* 0x0000000020087348 */ /* 0x000fea0003c00000 */
[----:B------:R0:W1:Y:S02]  /*4940*/  SHFL.DOWN P3, R42, R41, R33, R34 ;  /* 0x08000021292a7389 */ /* 0x0000640000060022 */
[----:B01----:R-:W-:Y:S05]  /*4950*/  ENDCOLLECTIVE ;  /* 0x000000000000791b */ /* 0x003fea0003800000 */
.L_x_83:
[----:B------:R-:W-:Y:S01]  /*4960*/  IMAD.MOV.U32 R33, RZ, RZ, 0x4 ;  /* 0x00000004ff217424 */ /* 0x000fe200078e00ff */
[----:B------:R-:W-:-:S05]  /*4970*/  SEL R42, R42, RZ, !P4 ;  /* 0x000000ff2a2a7207 */ /* 0x000fca0006000000 */
[----:B------:R-:W-:Y:S02]  /*4980*/  IMAD.IADD R51, R43, 0x1, R42 ;  /* 0x000000012b337824 */ /* 0x000fe400078e022a */
[----:B------:R-:W-:Y:S02]  /*4990*/  VIADD R43, R45, 0x8 ;  /* 0x000000082d2b7836 */ /* 0x000fe40000000000 */
[----:B------:R-:W-:-:S03]  /*49a0*/  IMAD.MOV.U32 R41, RZ, RZ, R51 ;  /* 0x000000ffff297224 */ /* 0x000fc600078e0033 */
[----:B------:R-:W-:-:S13]  /*49b0*/  ISETP.GT.AND P4, PT, R43, R34, PT ;  /* 0x000000222b00720c */ /* 0x000fda0003f84270 */
[----:B------:R-:W-:Y:S05]  /*49c0*/  WARPSYNC.COLLECTIVE R32, `(.L_x_84) ;  /* 0x0000000020087348 */ /* 0x000fea0003c00000 */
[----:B------:R0:W1:Y:S02]  /*49d0*/  SHFL.DOWN P3, R42, R41, R33, R34 ;  /* 0x08000021292a7389 */ /* 0x0000640000060022 */
[----:B01----:R-:W-:Y:S05]  /*49e0*/  ENDCOLLECTIVE ;  /* 0x000000000000791b */ /* 0x003fea0003800000 */
.L_x_84:
[----:B------:R-:W-:Y:S01]  /*49f0*/  IMAD.MOV.U32 R33, RZ, RZ, 0x8 ;  /* 0x00000008ff217424 */ /* 0x000fe200078e00ff */
[----:B------:R-:W-:-:S04]  /*4a00*/  ISETP.GT.AND P3, PT, R48, R34, PT ;  /* 0x000000223000720c */ /* 0x000fc80003f64270 */
[----:B------:R-:W-:-:S05]  /*4a10*/  SEL R42, R42, RZ, !P3 ;  /* 0x000000ff2a2a7207 */ /* 0x000fca0005800000 */
[----:B------:R-:W-:-:S04]  /*4a20*/  IMAD.IADD R49, R51, 0x1, R42 ;  /* 0x0000000133317824 */ /* 0x000fc800078e022a */
[----:B------:R-:W-:-:S07]  /*4a30*/  IMAD.MOV.U32 R41, RZ, RZ, R49 ;  /* 0x000000ffff297224 */ /* 0x000fce00078e0031 */
[----:B------:R-:W-:Y:S05]  /*4a40*/  WARPSYNC.COLLECTIVE R32, `(.L_x_85) ;  /* 0x0000000020087348 */ /* 0x000fea0003c00000 */
[----:B------:R0:W1:Y:S02]  /*4a50*/  SHFL.DOWN P3, R42, R41, R33, R34 ;  /* 0x08000021292a7389 */ /* 0x0000640000060022 */
[----:B01----:R-:W-:Y:S05]  /*4a60*/  ENDCOLLECTIVE ;  /* 0x000000000000791b */ /* 0x003fea0003800000 */
.L_x_85:
[----:B------:R-:W-:Y:S01]  /*4a70*/  IMAD.MOV.U32 R33, RZ, RZ, 0x10 ;  /* 0x00000010ff217424 */ /* 0x000fe200078e00ff */
[----:B------:R-:W-:-:S05]  /*4a80*/  SEL R42, R42, RZ, !P4 ;  /* 0x000000ff2a2a7207 */ /* 0x000fca0006000000 */
[----:B------:R-:W-:Y:S02]  /*4a90*/  IMAD.IADD R43, R49, 0x1, R42 ;  /* 0x00000001312b7824 */ /* 0x000fe400078e022a */
[----:B------:R-:W-:Y:S02]  /*4aa0*/  VIADD R49, R45, 0x10 ;  /* 0x000000102d317836 */ /* 0x000fe40000000000 */
[----:B------:R-:W-:-:S07]  /*4ab0*/  IMAD.MOV.U32 R41, RZ, RZ, R43 ;  /* 0x000000ffff297224 */ /* 0x000fce00078e002b */
[----:B------:R-:W-:Y:S05]  /*4ac0*/  WARPSYNC.COLLECTIVE R32, `(.L_x_86) ;  /* 0x0000000020087348 */ /* 0x000fea0003c00000 */
[----:B------:R0:W1:Y:S02]  /*4ad0*/  SHFL.DOWN P3, R42, R41, R33, R34 ;  /* 0x08000021292a7389 */ /* 0x0000640000060022 */
[----:B01----:R-:W-:Y:S05]  /*4ae0*/  ENDCOLLECTIVE ;  /* 0x000000000000791b */ /* 0x003fea0003800000 */
.L_x_86:
[----:B------:R-:W-:Y:S05]  /*4af0*/  WARPSYNC.COLLECTIVE R32, `(.L_x_87) ;  /* 0x0000000020087348 */ /* 0x000fea0003c00000 */
[----:B------:R-:W-:Y:S01]  /*4b00*/  VOTE.ALL P0, P0 ;  /* 0x0000000000ff7806 */ /* 0x000fe20000000000 */
[----:B------:R-:W-:-:S12]  /*4b10*/  ENDCOLLECTIVE ;  /* 0x000000000000791b */ /* 0x000fd80003800000 */
.L_x_87:
[----:B------:R-:W-:-:S04]  /*4b20*/  ISETP.GT.AND P3, PT, R49, R34, PT ;  /* 0x000000223100720c */ /* 0x000fc80003f64270 */
[----:B------:R-:W-:-:S05]  /*4b30*/  SEL R42, R42, RZ, !P3 ;  /* 0x000000ff2a2a7207 */ /* 0x000fca0005800000 */
[----:B------:R-:W-:Y:S02]  /*4b40*/  IMAD.IADD R50, R43, 0x1, R42 ;  /* 0x000000012b327824 */ /* 0x000fe400078e022a */
[----:B------:R-:W0:Y:S02]  /*4b50*/  LDC.64 R42, c[0x0][0x390] ;  /* 0x0000e400ff2a7b82 */ /* 0x000e240000000a00 */
[----:B0-----:R-:W-:-:S05]  /*4b60*/  IADD3 R52, P3, PT, R42, 0x100, RZ ;  /* 0x000001002a347810 */ /* 0x001fca0007f7e0ff */
[----:B------:R-:W-:Y:S01]  /*4b70*/  IMAD.X R53, RZ, RZ, R43, P3 ;  /* 0x000000ffff357224 */ /* 0x000fe200018e062b */
[----:B------:R-:W-:Y:S07]  /*4b80*/  BRA `(.L_x_88) ;  /* 0xffffffe000987947 */ /* 0x000fee000383ffff */
.L_x_36:
[----:B------:R-:W-:Y:S01]  /*4b90*/  BSSY B0, `(.L_x_89) ;  /* 0x0000006000007945 */ /* 0x000fe20003800000 */
[----:B------:R-:W-:Y:S01]  /*4ba0*/  PLOP3.LUT P0, PT, P0, PT, PT, 0x8, 0x80 ;  /* 0x000000000080781c */ /* 0x000fe2000070e170 */
[----:B------:R-:W-:-:S12]  /*4bb0*/  IMAD.MOV.U32 R32, RZ, RZ, -0x1 ;  /* 0xffffffffff207424 */ /* 0x000fd800078e00ff */
[----:B------:R-:W-:Y:S05]  /*4bc0*/  WARPSYNC.COLLECTIVE R32, `(.L_x_90) ;  /* 0x0000000020087348 */ /* 0x000fea0003c00000 */
[----:B------:R-:W-:Y:S01]  /*4bd0*/  VOTE.ANY P0, P0 ;  /* 0x0000000000ff7806 */ /* 0x000fe20000000100 */
[----:B------:R-:W-:-:S12]  /*4be0*/  ENDCOLLECTIVE ;  /* 0x000000000000791b */ /* 0x000fd80003800000 */
.L_x_90:
[----:B------:R-:W-:Y:S05]  /*4bf0*/  BSYNC B0 ;  /* 0x0000000000007941 */ /* 0x000fea0003800000 */
.L_x_89:
[----:B------:R-:W-:Y:S05]  /*4c00*/  BRA `(.L_x_91) ;  /* 0xffffffe000987947 */ /* 0x000fea000383ffff */
.L_x_40:
[----:B------:R-:W-:Y:S01]  /*4c10*/  BSSY B0, `(.L_x_92) ;  /* 0x0000006000007945 */ /* 0x000fe20003800000 */
[----:B------:R-:W-:Y:S01]  /*4c20*/  PLOP3.LUT P0, PT, P0, PT, PT, 0x8, 0x80 ;  /* 0x000000000080781c */ /* 0x000fe2000070e170 */
[----:B------:R-:W-:-:S12]  /*4c30*/  IMAD.MOV.U32 R32, RZ, RZ, -0x1 ;  /* 0xffffffffff207424 */ /* 0x000fd800078e00ff */
[----:B------:R-:W-:Y:S05]  /*4c40*/  WARPSYNC.COLLECTIVE R32, `(.L_x_93) ;  /* 0x0000000020087348 */ /* 0x000fea0003c00000 */
[----:B------:R-:W-:Y:S01]  /*4c50*/  VOTE.ANY P0, P0 ;  /* 0x0000000000ff7806 */ /* 0x000fe20000000100 */
[----:B------:R-:W-:-:S12]  /*4c60*/  ENDCOLLECTIVE ;  /* 0x000000000000791b */ /* 0x000fd80003800000 */
.L_x_93:
[----:B------:R-:W-:Y:S05]  /*4c70*/  BSYNC B0 ;  /* 0x0000000000007941 */ /* 0x000fea0003800000 */
.L_x_92:
[----:B------:R-:W-:Y:S05]  /*4c80*/  BRA `(.L_x_94) ;  /* 0xffffffe000a87947 */ /* 0x000fea000383ffff */
.L_x_42:
[----:B------:R-:W-:Y:S01]  /*4c90*/  BSSY B0, `(.L_x_95) ;  /* 0x0000006000007945 */ /* 0x000fe20003800000 */
[----:B------:R-:W-:Y:S01]  /*4ca0*/  PLOP3.LUT P3, PT, P0, PT, PT, 0x8, 0x80 ;  /* 0x000000000080781c */ /* 0x000fe2000076e170 */
[----:B------:R-:W-:-:S12]  /*4cb0*/  IMAD.MOV.U32 R32, RZ, RZ, -0x1 ;  /* 0xffffffffff207424 */ /* 0x000fd800078e00ff */
[----:B------:R-:W-:Y:S05]  /*4cc0*/  WARPSYNC.COLLECTIVE R32, `(.L_x_96) ;  /* 0x0000000020087348 */ /* 0x000fea0003c00000 */
[----:B------:R-:W-:Y:S01]  /*4cd0*/  VOTE.ANY R32, PT, P3 ;  /* 0x0000000000207806 */ /* 0x000fe200018e0100 */
[----:B------:R-:W-:Y:S06]  /*4ce0*/  ENDCOLLECTIVE ;  /* 0x000000000000791b */ /* 0x000fec0003800000 */
.L_x_96:
[----:B------:R-:W-:Y:S05]  /*4cf0*/  BSYNC B0 ;  /* 0x0000000000007941 */ /* 0x000fea0003800000 */
.L_x_95:
[----:B------:R-:W-:Y:S01]  /*4d00*/  LOP3.LUT R32, R32, 0x80000000, R47, 0xec, !PT ;  /* 0x8000000020207812 */ /* 0x000fe200078eec2f */
[----:B------:R-:W-:Y:S02]  /*4d10*/  VIADD R51, R45, 0x2 ;  /* 0x000000022d337836 */ /* 0x000fe40000000000 */
        /* <DEDUP_REMOVED lines=9> */
.L_x_97:
        /* <DEDUP_REMOVED lines=9> */
.L_x_98:
        /* <DEDUP_REMOVED lines=9> */
.L_x_99:
        /* <DEDUP_REMOVED lines=9> */
.L_x_100:
        /* <DEDUP_REMOVED lines=8> */
.L_x_101:
[----:B------:R-:W-:Y:S02]  /*4fe0*/  SEL R42, R42, RZ, !P0 ;  /* 0x000000ff2a2a7207 */ /* 0x000fe40004000000 */
[----:B------:R-:W-:Y:S02]  /*4ff0*/  ISETP.NE.AND P0, PT, R40, 0x65, PT ;  /* 0x000000652800780c */ /* 0x000fe40003f05270 */
[----:B------:R-:W-:-:S11]  /*5000*/  IADD3 R50, PT, PT, R43, R42, R50 ;  /* 0x0000002a2b327210 */ /* 0x000fd60007ffe032 */
[----:B------:R-:W-:Y:S05]  /*5010*/  WARPSYNC.COLLECTIVE R32, `(.L_x_102) ;  /* 0x0000000020087348 */ /* 0x000fea0003c00000 */
[----:B------:R-:W-:Y:S01]  /*5020*/  VOTE.ALL P0, P0 ;  /* 0x0000000000ff7806 */ /* 0x000fe20000000000 */
[----:B------:R-:W-:-:S12]  /*5030*/  ENDCOLLECTIVE ;  /* 0x000000000000791b */ /* 0x000fd80003800000 */
.L_x_102:
[----:B------:R-:W-:Y:S05]  /*5040*/  BRA `(.L_x_103) ;  /* 0xffffffe000447947 */ /* 0x000fea000383ffff */
.L_x_104:
[----:B------:R-:W-:-:S00]  /*5050*/  BRA `(.L_x_104) ;  /* 0xfffffffc00fc7947 */ /* 0x000fc0000383ffff */
[----:B------:R-:W-:-:S00]  /*5060*/  NOP ;  /* 0x0000000000007918 */ /* 0x000fc00000000000 */
        /* <DEDUP_REMOVED lines=9> */
.L_x_138:


//--------------------- .text._ZN3cub18CUB_300001_SM_10006detail4scan20DeviceScanInitKernelINS0_13ScanTileStateIiLb1EEEEEvT_i --------------------------
	.section	.text._ZN3cub18CUB_300001_SM_10006detail4scan20DeviceScanInitKernelINS0_13ScanTileStateIiLb1EEEEEvT_i,"ax",@progbits
	.align	128
        .global         _ZN3cub18CUB_300001_SM_10006detail4scan20DeviceScanInitKernelINS0_13ScanTileStateIiLb1EEEEEvT_i
        .type           _ZN3cub18CUB_300001_SM_10006detail4scan20DeviceScanInitKernelINS0_13ScanTileStateIiLb1EEEEEvT_i,@function
        .size           _ZN3cub18CUB_300001_SM_10006detail4scan20DeviceScanInitKernelINS0_13ScanTileStateIiLb1EEEEEvT_i,(.L_x_139 - _ZN3cub18CUB_300001_SM_10006detail4scan20DeviceScanInitKernelINS0_13ScanTileStateIiLb1EEEEEvT_i)
        .other          _ZN3cub18CUB_300001_SM_10006detail4scan20DeviceScanInitKernelINS0_13ScanTileStateIiLb1EEEEEvT_i,@"STO_CUDA_ENTRY STV_DEFAULT"
_ZN3cub18CUB_300001_SM_10006detail4scan20DeviceScanInitKernelINS0_13ScanTileStateIiLb1EEEEEvT_i:
.text._ZN3cub18CUB_300001_SM_10006detail4scan20DeviceScanInitKernelINS0_13ScanTileStateIiLb1EEEEEvT_i:
[----:B------:R-:W-:Y:S01]  /*0000*/  LDC R1, c[0x0][0x37c] ;  /* 0x0000df00ff017b82 */ /* 0x000fe20000000800 */
[----:B------:R-:W0:Y:S07]  /*0010*/  S2R R0, SR_TID.X ;  /* 0x0000000000007919 */ /* 0x000e2e0000002100 */
[----:B------:R-:W1:Y:S01]  /*0020*/  S2UR UR6, SR_CTAID.X ;  /* 0x00000000000679c3 */ /* 0x000e620000002500 */
[----:B------:R-:W2:Y:S07]  /*0030*/  LDCU UR4, c[0x0][0x388] ;  /* 0x00007100ff0477ac */ /* 0x000eae0008000800 */
[----:B------:R-:W1:Y:S01]  /*0040*/  LDC R5, c[0x0][0x360] ;  /* 0x0000d800ff057b82 */ /* 0x000e620000000800 */
[----:B0-----:R-:W-:Y:S01]  /*0050*/  ISETP.GT.U32.AND P0, PT, R0, 0x1f, PT ;  /* 0x0000001f0000780c */ /* 0x001fe20003f04070 */
[----:B-1----:R-:W-:-:S03]  /*0060*/  IMAD R5, R5, UR6, R0 ;  /* 0x0000000605057c24 */ /* 0x002fc6000f8e0200 */
[----:B------:R-:W-:Y:S02]  /*0070*/  ISETP.NE.OR P0, PT, RZ, UR6, P0 ;  /* 0x00000006ff007c0c */ /* 0x000fe40008705670 */
[----:B--2---:R-:W-:Y:S01]  /*0080*/  ISETP.GE.AND P1, PT, R5, UR4, PT ;  /* 0x0000000405007c0c */ /* 0x004fe2000bf26270 */
[----:B------:R-:W0:-:S12]  /*0090*/  LDCU.64 UR4, c[0x0][0x358] ;  /* 0x00006b00ff0477ac */ /* 0x000e180008000a00 */
[----:B------:R-:W1:Y:S01]  /*00a0*/  @!P1 LDC.64 R2, c[0x0][0x380] ;  /* 0x0000e000ff029b82 */ /* 0x000e620000000a00 */
[----:B------:R-:W-:Y:S01]  /*00b0*/  @!P1 MOV R4, 0x63 ;  /* 0x0000006300049802 */ /* 0x000fe20000000f00 */
[----:B-1----:R-:W-:-:S04]  /*00c0*/  @!P1 IMAD.WIDE R2, R5, 0x8, R2 ;  /* 0x0000000805029825 */ /* 0x002fc800078e0202 */
[----:B------:R-:W-:-:S05]  /*00d0*/  HFMA2 R5, -RZ, RZ, 0, 0 ;  /* 0x00000000ff057431 */ /* 0x000fca00000001ff */
[----:B0-----:R0:W-:Y:S01]  /*00e0*/  @!P1 STG.E.64 desc[UR4][R2.64+0x100], R4 ;  /* 0x0001000402009986 */ /* 0x0011e2000c101b04 */
[----:B------:R-:W-:Y:S05]  /*00f0*/  @P0 EXIT ;  /* 0x000000000000094d */ /* 0x000fea0003800000 */
[----:B0-----:R-:W0:Y:S02]  /*0100*/  LDC.64 R2, c[0x0][0x380] ;  /* 0x0000e000ff027b82 */ /* 0x001e240000000a00 */
[----:B0-----:R-:W-:-:S05]  /*0110*/  IMAD.WIDE.U32 R2, R0, 0x8, R2 ;  /* 0x0000000800027825 */ /* 0x001fca00078e0002 */
[----:B------:R-:W-:Y:S01]  /*0120*/  STG.E.64 desc[UR4][R2.64], RZ ;  /* 0x000000ff02007986 */ /* 0x000fe2000c101b04 */
[----:B------:R-:W-:Y:S05]  /*0130*/  EXIT ;  /* 0x000000000000794d */ /* 0x000fea0003800000 */
.L_x_105:
        /* <DEDUP_REMOVED lines=12> */
.L_x_139:


//--------------------- .text._ZN3cub18CUB_300001_SM_10006detail11EmptyKernelIvEEvv --------------------------
	.section	.text._ZN3cub18CUB_300001_SM_10006detail11EmptyKernelIvEEvv,"ax",@progbits
	.align	128
        .global         _ZN3cub18CUB_300001_SM_10006detail11EmptyKernelIvEEvv
        .type           _ZN3cub18CUB_300001_SM_10006detail11EmptyKernelIvEEvv,@function
        .size           _ZN3cub18CUB_300001_SM_10006detail11EmptyKernelIvEEvv,(.L_x_140 - _ZN3cub18CUB_300001_SM_10006detail11EmptyKernelIvEEvv)
        .other          _ZN3cub18CUB_300001_SM_10006detail11EmptyKernelIvEEvv,@"STO_CUDA_ENTRY STV_DEFAULT"
_ZN3cub18CUB_300001_SM_10006detail11EmptyKernelIvEEvv:
.text._ZN3cub18CUB_300001_SM_10006detail11EmptyKernelIvEEvv:
[----:B------:R-:W-:Y:S01]  /*0000*/  LDC R1, c[0x0][0x37c] ;  /* 0x0000df00ff017b82 */ /* 0x000fe20000000800 */
[----:B------:R-:W-:Y:S05]  /*0010*/  EXIT ;  /* 0x000000000000794d */ /* 0x000fea0003800000 */
.L_x_106:
        /* <DEDUP_REMOVED lines=14> */
.L_x_140:


//--------------------- .text._Z16search_range_gpuPmiiiS_ --------------------------
	.section	.text._Z16search_range_gpuPmiiiS_,"ax",@progbits
	.align	128
        .global         _Z16search_range_gpuPmiiiS_
        .type           _Z16search_range_gpuPmiiiS_,@function
        .size           _Z16search_range_gpuPmiiiS_,(.L_x_141 - _Z16search_range_gpuPmiiiS_)
        .other          _Z16search_range_gpuPmiiiS_,@"STO_CUDA_ENTRY STV_DEFAULT"
_Z16search_range_gpuPmiiiS_:
.text._Z16search_range_gpuPmiiiS_:
[----:B------:R-:W-:Y:S08]  /*0000*/  LDC R1, c[0x0][0x37c] ;  /* 0x0000df00ff017b82 */ /* 0x000ff00000000800 */
[----:B------:R-:W0:Y:S01]  /*0010*/  LDC R14, c[0x0][0x388] ;  /* 0x0000e200ff0e7b82 */ /* 0x000e220000000800 */
[----:B------:R-:W1:Y:S01]  /*0020*/  LDCU UR6, c[0x0][0x38c] ;  /* 0x00007180ff0677ac */ /* 0x000e620008000800 */
[----:B------:R-:W-:Y:S01]  /*0030*/  CS2R R4, SRZ ;  /* 0x0000000000047805 */ /* 0x000fe2000001ff00 */
[----:B------:R-:W2:Y:S05]  /*0040*/  LDCU.64 UR4, c[0x0][0x358] ;  /* 0x00006b00ff0477ac */ /* 0x000eaa0008000a00 */
[----:B------:R-:W3:Y:S01]  /*0050*/  LDC.64 R2, c[0x0][0x398] ;  /* 0x0000e600ff027b82 */ /* 0x000ee20000000a00 */
[----:B------:R-:W4:Y:S01]  /*0060*/  LDCU UR7, c[0x0][0x388] ;  /* 0x00007100ff0777ac */ /* 0x000f220008000800 */
[----:B0-----:R-:W-:-:S02]  /*0070*/  ISETP.NE.AND P0, PT, R14, RZ, PT ;  /* 0x000000ff0e00720c */ /* 0x001fc40003f05270 */
[----:B-1----:R-:W-:-:S11]  /*0080*/  ISETP.LT.AND P1, PT, R14, UR6, PT ;  /* 0x000000060e007c0c */ /* 0x002fd6000bf21270 */
[----:B------:R-:W0:Y:S01]  /*0090*/  @P0 LDC.64 R6, c[0x0][0x380] ;  /* 0x0000e000ff060b82 */ /* 0x000e220000000a00 */
[----:B----4-:R-:W-:Y:S02]  /*00a0*/  IMAD.U32 R11, RZ, RZ, UR7 ;  /* 0x00000007ff0b7e24 */ /* 0x010fe4000f8e00ff */
[----:B0-----:R-:W-:-:S05]  /*00b0*/  @P0 IMAD.WIDE R6, R14, 0x8, R6 ;  /* 0x000000080e060825 */ /* 0x001fca00078e0206 */
[----:B--2---:R0:W5:Y:S01]  /*00c0*/  @P0 LDG.E.64 R4, desc[UR4][R6.64+-0x8] ;  /* 0xfffff80406040981 */ /* 0x004162000c1e1b00 */
[----:B---3--:R-:W-:Y:S05]  /*00d0*/  @!P1 BRA `(.L_x_107) ;  /* 0x0000000000489947 */ /* 0x008fea0003800000 */
[----:B------:R-:W1:Y:S01]  /*00e0*/  LDC R16, c[0x0][0x390] ;  /* 0x0000e400ff107b82 */ /* 0x000e620000000800 */
[----:B------:R-:W-:-:S07]  /*00f0*/  IMAD.U32 R11, RZ, RZ, UR7 ;  /* 0x00000007ff0b7e24 */ /* 0x000fce000f8e00ff */
[----:B------:R-:W2:Y:S08]  /*0100*/  LDC R0, c[0x0][0x38c] ;  /* 0x0000e300ff007b82 */ /* 0x000eb00000000800 */
[----:B0-----:R-:W0:Y:S01]  /*0110*/  LDC.64 R6, c[0x0][0x380] ;  /* 0x0000e000ff067b82 */ /* 0x001e220000000a00 */
[----:B-1----:R-:W-:-:S07]  /*0120*/  SHF.R.S32.HI R12, RZ, 0x1f, R16 ;  /* 0x0000001fff0c7819 */ /* 0x002fce0000011410 */
.L_x_108:
[----:B--2---:R-:W-:-:S04]  /*0130*/  IADD3 R8, PT, PT, R11, 0x1, R0 ;  /* 0x000000010b087810 */ /* 0x004fc80007ffe000 */
[----:B------:R-:W-:-:S04]  /*0140*/  LEA.HI R8, R8, R8, RZ, 0x1 ;  /* 0x0000000808087211 */ /* 0x000fc800078f08ff */
[----:B------:R-:W-:-:S05]  /*0150*/  SHF.R.S32.HI R10, RZ, 0x1, R8 ;  /* 0x00000001ff0a7819 */ /* 0x000fca0000011408 */
[----:B0-----:R-:W-:-:S06]  /*0160*/  IMAD.WIDE R8, R10, 0x8, R6 ;  /* 0x000000080a087825 */ /* 0x001fcc00078e0206 */
[----:B------:R-:W2:Y:S02]  /*0170*/  LDG.E.64 R8, desc[UR4][R8.64+-0x8] ;  /* 0xfffff80408087981 */ /* 0x000ea4000c1e1b00 */
[----:B--2--5:R-:W-:-:S05]  /*0180*/  IADD3 R13, P0, PT, R8, -R4, RZ ;  /* 0x80000004080d7210 */ /* 0x024fca0007f1e0ff */
[----:B------:R-:W-:Y:S01]  /*0190*/  IMAD.X R15, R9, 0x1, ~R5, P0 ;  /* 0x00000001090f7824 */ /* 0x000fe200000e0e05 */
[----:B------:R-:W-:-:S04]  /*01a0*/  ISETP.GT.U32.AND P0, PT, R13, R16, PT ;  /* 0x000000100d00720c */ /* 0x000fc80003f04070 */
[----:B------:R-:W-:-:S04]  /*01b0*/  ISETP.GT.U32.AND.EX P0, PT, R15, R12, PT, P0 ;  /* 0x0000000c0f00720c */ /* 0x000fc80003f04100 */
[----:B------:R-:W-:-:S09]  /*01c0*/  SEL R11, R11, R10, P0 ;  /* 0x0000000a0b0b7207 */ /* 0x000fd20000000000 */
[----:B------:R-:W-:-:S05]  /*01d0*/  @P0 VIADD R0, R10, 0xffffffff ;  /* 0xffffffff0a000836 */ /* 0x000fca0000000000 */
[----:B------:R-:W-:-:S13]  /*01e0*/  ISETP.GE.AND P0, PT, R11, R0, PT ;  /* 0x000000000b00720c */ /* 0x000fda0003f06270 */
[----:B------:R-:W-:Y:S05]  /*01f0*/  @!P0 BRA `(.L_x_108) ;  /* 0xfffffffc00cc8947 */ /* 0x000fea000383ffff */
.L_x_107:
[----:B------:R-:W-:Y:S01]  /*0200*/  ISETP.NE.AND P0, PT, R11, R14, PT ;  /* 0x0000000e0b00720c */ /* 0x000fe20003f05270 */
[--C-:B0-----:R-:W-:Y:S01]  /*0210*/  IMAD.MOV.U32 R6, RZ, RZ, R11.reuse ;  /* 0x000000ffff067224 */ /* 0x101fe200078e000b */
[----:B------:R-:W-:-:S05]  /*0220*/  SHF.R.S32.HI R7, RZ, 0x1f, R11 ;  /* 0x0000001fff077819 */ /* 0x000fca000001140b */
[----:B------:R0:W-:Y:S06]  /*0230*/  STG.E.64 desc[UR4][R2.64], R6 ;  /* 0x0000000602007986 */ /* 0x0001ec000c101b04 */
[----:B------:R0:W-:Y:S01]  /*0240*/  @!P0 STG.E.64 desc[UR4][R2.64+0x8], RZ ;  /* 0x000008ff02008986 */ /* 0x0001e2000c101b04 */
[----:B------:R-:W-:Y:S05]  /*0250*/  @!P0 EXIT ;  /* 0x000000000000894d */ /* 0x000fea0003800000 */
[----:B------:R-:W0:Y:S02]  /*0260*/  LDC.64 R8, c[0x0][0x380] ;  /* 0x0000e000ff087b82 */ /* 0x000e240000000a00 */
[----:B0-----:R-:W-:-:S04]  /*0270*/  LEA R6, P0, R11, R8, 0x3 ;  /* 0x000000080b067211 */ /* 0x001fc800078018ff */
[----:B------:R-:W-:-:S06]  /*0280*/  LEA.HI.X R7, R11, R9, R7, 0x3, P0 ;  /* 0x000000090b077211 */ /* 0x000fcc00000f1c07 */
[----:B------:R-:W2:Y:S02]  /*0290*/  LDG.E.64 R6, desc[UR4][R6.64+-0x8] ;  /* 0xfffff80406067981 */ /* 0x000ea4000c1e1b00 */
[----:B--2--5:R-:W-:-:S05]  /*02a0*/  IADD3 R4, P0, PT, R6, -R4, RZ ;  /* 0x8000000406047210 */ /* 0x024fca0007f1e0ff */
[----:B------:R-:W-:-:S05]  /*02b0*/  IMAD.X R5, R7, 0x1, ~R5, P0 ;  /* 0x0000000107057824 */ /* 0x000fca00000e0e05 */
[----:B------:R-:W-:Y:S01]  /*02c0*/  STG.E.64 desc[UR4][R2.64+0x8], R4 ;  /* 0x0000080402007986 */ /* 0x000fe2000c101b04 */
[----:B------:R-:W-:Y:S05]  /*02d0*/  EXIT ;  /* 0x000000000000794d */ /* 0x000fea0003800000 */
.L_x_109:
        /* <DEDUP_REMOVED lines=10> */
.L_x_141:


//--------------------- .text._Z15output_next_gpuP10ulonglong2PiiS0_PjPmS0_S2_S1_ii --------------------------
	.section	.text._Z15output_next_gpuP10ulonglong2PiiS0_PjPmS0_S2_S1_ii,"ax",@progbits
	.align	128
        .global         _Z15output_next_gpuP10ulonglong2PiiS0_PjPmS0_S2_S1_ii
        .type           _Z15output_next_gpuP10ulonglong2PiiS0_PjPmS0_S2_S1_ii,@function
        .size           _Z15output_next_gpuP10ulonglong2PiiS0_PjPmS0_S2_S1_ii,(.L_x_142 - _Z15output_next_gpuP10ulonglong2PiiS0_PjPmS0_S2_S1_ii)
        .other          _Z15output_next_gpuP10ulonglong2PiiS0_PjPmS0_S2_S1_ii,@"STO_CUDA_ENTRY STV_DEFAULT"
_Z15output_next_gpuP10ulonglong2PiiS0_PjPmS0_S2_S1_ii:
.text._Z15output_next_gpuP10ulonglong2PiiS0_PjPmS0_S2_S1_ii:
[----:B------:R-:W-:Y:S01]  /*0000*/  LDC R1, c[0x0][0x37c] ;  /* 0x0000df00ff017b82 */ /* 0x000fe20000000800 */
[----:B------:R-:W0:Y:S07]  /*0010*/  S2R R0, SR_TID.X ;  /* 0x0000000000007919 */ /* 0x000e2e0000002100 */
[----:B------:R-:W0:Y:S01]  /*0020*/  S2UR UR5, SR_CTAID.X ;  /* 0x00000000000579c3 */ /* 0x000e220000002500 */
[----:B------:R-:W1:Y:S07]  /*0030*/  LDCU.64 UR6, c[0x0][0x3c8] ;  /* 0x00007900ff0677ac */ /* 0x000e6e0008000a00 */
[----:B------:R-:W0:Y:S01]  /*0040*/  LDC R5, c[0x0][0x360] ;  /* 0x0000d800ff057b82 */ /* 0x000e220000000800 */
[----:B-1----:R-:W-:Y:S01]  /*0050*/  UIADD3 UR4, UPT, UPT, UR7, -UR6, URZ ;  /* 0x8000000607047290 */ /* 0x002fe2000fffe0ff */
[----:B0-----:R-:W-:-:S05]  /*0060*/  IMAD R5, R5, UR5, R0 ;  /* 0x0000000505057c24 */ /* 0x001fca000f8e0200 */
[----:B------:R-:W-:-:S13]  /*0070*/  ISETP.GE.AND P0, PT, R5, UR4, PT ;  /* 0x0000000405007c0c */ /* 0x000fda000bf06270 */
[----:B------:R-:W-:Y:S05]  /*0080*/  @P0 EXIT ;  /* 0x000000000000094d */ /* 0x000fea0003800000 */
[----:B------:R-:W0:Y:S01]  /*0090*/  LDC R0, c[0x0][0x390] ;  /* 0x0000e400ff007b82 */ /* 0x000e220000000800 */
[----:B------:R-:W-:Y:S01]  /*00a0*/  VIADD R5, R5, UR6 ;  /* 0x0000000605057c36 */ /* 0x000fe20008000000 */
[----:B0-----:R-:W-:-:S13]  /*00b0*/  ISETP.GE.AND P0, PT, R0, 0x1, PT ;  /* 0x000000010000780c */ /* 0x001fda0003f06270 */
[----:B------:R-:W-:Y:S05]  /*00c0*/  @!P0 EXIT ;  /* 0x000000000000894d */ /* 0x000fea0003800000 */
[----:B------:R-:W0:Y:S01]  /*00d0*/  LDC.64 R8, c[0x0][0x398] ;  /* 0x0000e600ff087b82 */ /* 0x000e220000000a00 */
[----:B------:R-:W1:Y:S01]  /*00e0*/  LDCU.64 UR6, c[0x0][0x358] ;  /* 0x00006b00ff0677ac */ /* 0x000e620008000a00 */
[----:B------:R-:W-:-:S06]  /*00f0*/  ISETP.NE.AND P0, PT, R5, RZ, PT ;  /* 0x000000ff0500720c */ /* 0x000fcc0003f05270 */
[----:B------:R-:W2:Y:S08]  /*0100*/  LDC.64 R2, c[0x0][0x3a0] ;  /* 0x0000e800ff027b82 */ /* 0x000eb00000000a00 */
[----:B------:R-:W3:Y:S01]  /*0110*/  @P0 LDC.64 R6, c[0x0][0x3a8] ;  /* 0x0000ea00ff060b82 */ /* 0x000ee20000000a00 */
[----:B0-----:R-:W-:-:S06]  /*0120*/  IMAD.WIDE R8, R5, 0x10, R8 ;  /* 0x0000001005087825 */ /* 0x001fcc00078e0208 */
[----:B-1----:R-:W4:Y:S01]  /*0130*/  LDG.E.128 R8, desc[UR6][R8.64] ;  /* 0x0000000608087981 */ /* 0x002f22000c1e1d00 */
[----:B------:R-:W-:Y:S02]  /*0140*/  IMAD.MOV.U32 R4, RZ, RZ, RZ ;  /* 0x000000ffff047224 */ /* 0x000fe400078e00ff */
[----:B--2---:R-:W-:-:S05]  /*0150*/  IMAD.WIDE R2, R5, 0x4, R2 ;  /* 0x0000000405027825 */ /* 0x004fca00078e0202 */
[----:B------:R-:W5:Y:S01]  /*0160*/  LDG.E R0, desc[UR6][R2.64] ;  /* 0x0000000602007981 */ /* 0x000f62000c1e1900 */
[----:B---3--:R-:W-:-:S05]  /*0170*/  @P0 IMAD.WIDE R6, R5, 0x8, R6 ;  /* 0x0000000805060825 */ /* 0x008fca00078e0206 */
[----:B------:R0:W5:Y:S01]  /*0180*/  @P0 LDG.E R4, desc[UR6][R6.64+-0x8] ;  /* 0xfffff80606040981 */ /* 0x000162000c1e1900 */
[----:B------:R-:W-:Y:S01]  /*0190*/  UMOV UR4, URZ ;  /* 0x000000ff00047c82 */ /* 0x000fe20008000000 */
[----:B----4-:R-:W-:-:S04]  /*01a0*/  ISETP.NE.U32.AND P0, PT, R8, RZ, PT ;  /* 0x000000ff0800720c */ /* 0x010fc80003f05070 */
[----:B------:R-:W-:-:S04]  /*01b0*/  ISETP.NE.AND.EX P0, PT, R9, RZ, PT, P0 ;  /* 0x000000ff0900720c */ /* 0x000fc80003f05300 */
[----:B------:R-:W-:Y:S02]  /*01c0*/  SEL R13, R10, R8, !P0 ;  /* 0x000000080a0d7207 */ /* 0x000fe40004000000 */
[----:B------:R-:W-:Y:S02]  /*01d0*/  SEL R12, R11, R9, !P0 ;  /* 0x000000090b0c7207 */ /* 0x000fe40004000000 */
[----:B------:R-:W-:-:S05]  /*01e0*/  IADD3 R14, P1, PT, RZ, -R13, RZ ;  /* 0x8000000dff0e7210 */ /* 0x000fca0007f3e0ff */
[----:B------:R-:W-:-:S05]  /*01f0*/  IMAD.X R15, RZ, RZ, ~R12, P1 ;  /* 0x000000ffff0f7224 */ /* 0x000fca00008e0e0c */
[----:B------:R-:W-:-:S04]  /*0200*/  LOP3.LUT R12, R12, R15, RZ, 0xc0, !PT ;  /* 0x0000000f0c0c7212 */ /* 0x000fc800078ec0ff */
[----:B------:R-:W-:-:S13]  /*0210*/  ISETP.NE.U32.AND P1, PT, R12, RZ, PT ;  /* 0x000000ff0c00720c */ /* 0x000fda0003f25070 */
[----:B------:R-:W-:-:S04]  /*0220*/  @!P1 LOP3.LUT R12, R13, R14, RZ, 0xc0, !PT ;  /* 0x0000000e0d0c9212 */ /* 0x000fc800078ec0ff */
[----:B0-----:R-:W0:Y:S02]  /*0230*/  FLO.U32 R6, R12 ;  /* 0x0000000c00067300 */ /* 0x001e2400000e0000 */
[C---:B0-----:R-:W-:Y:S02]  /*0240*/  IADD3 R2, PT, PT, -R6.reuse, 0x1f, RZ ;  /* 0x0000001f06027810 */ /* 0x041fe40007ffe1ff */
[----:B------:R-:W-:-:S03]  /*0250*/  IADD3 R6, PT, PT, -R6, 0x3f, RZ ;  /* 0x0000003f06067810 */ /* 0x000fc60007ffe1ff */
[----:B------:R-:W-:-:S05]  /*0260*/  @P1 IMAD.MOV R6, RZ, RZ, R2 ;  /* 0x000000ffff061224 */ /* 0x000fca00078e0202 */
[C---:B------:R-:W-:Y:S02]  /*0270*/  IADD3 R2, PT, PT, -R6.reuse, 0x7f, RZ ;  /* 0x0000007f06027810 */ /* 0x040fe40007ffe1ff */
[----:B------:R-:W-:-:S07]  /*0280*/  @P0 IADD3 R2, PT, PT, -R6, 0x3f, RZ ;  /* 0x0000003f06020810 */ /* 0x000fce0007ffe1ff */
.L_x_123:
[----:B0--3-5:R-:W-:Y:S01]  /*0290*/  SHF.R.U32.HI R3, RZ, UR4, R0 ;  /* 0x00000004ff037c19 */ /* 0x029fe20008011600 */
[----:B------:R-:W-:Y:S03]  /*02a0*/  BSSY.RECONVERGENT B1, `(.L_x_110) ;  /* 0x00000d5000017945 */ /* 0x000fe60003800200 */
[----:B------:R-:W-:-:S04]  /*02b0*/  LOP3.LUT R3, R3, 0x1, RZ, 0xc0, !PT ;  /* 0x0000000103037812 */ /* 0x000fc800078ec0ff */
[----:B------:R-:W-:-:S13]  /*02c0*/  ISETP.NE.U32.AND P0, PT, R3, 0x1, PT ;  /* 0x000000010300780c */ /* 0x000fda0003f05070 */
[----:B-12---:R-:W-:Y:S05]  /*02d0*/  @P0 BRA `(.L_x_111) ;  /* 0x0000000c00440947 */ /* 0x006fea0003800000 */
[----:B------:R-:W0:Y:S08]  /*02e0*/  LDC R3, c[0x0][0x390] ;  /* 0x0000e400ff037b82 */ /* 0x000e300000000800 */
[----:B------:R-:W1:Y:S01]  /*02f0*/  LDC.64 R12, c[0x0][0x388] ;  /* 0x0000e200ff0c7b82 */ /* 0x000e620000000a00 */
[----:B0-----:R-:W-:-:S04]  /*0300*/  IMAD R3, R2, R3, UR4 ;  /* 0x0000000402037e24 */ /* 0x001fc8000f8e0203 */
[----:B-1----:R-:W-:-:S05]  /*0310*/  IMAD.WIDE R12, R3, 0x4, R12 ;  /* 0x00000004030c7825 */ /* 0x002fca00078e020c */
[----:B------:R-:W2:Y:S04]  /*0320*/  LDG.E R17, desc[UR6][R12.64+0x4] ;  /* 0x000004060c117981 */ /* 0x000ea8000c1e1900 */
[----:B------:R-:W2:Y:S02]  /*0330*/  LDG.E R6, desc[UR6][R12.64] ;  /* 0x000000060c067981 */ /* 0x000ea4000c1e1900 */
[----:B--2---:R-:W-:-:S13]  /*0340*/  ISETP.GE.AND P0, PT, R6, R17, PT ;  /* 0x000000110600720c */ /* 0x004fda0003f06270 */
[----:B------:R-:W-:Y:S05]  /*0350*/  @P0 BRA `(.L_x_111) ;  /* 0x0000000c00240947 */ /* 0x000fea0003800000 */
[--C-:B------:R-:W-:Y:S01]  /*0360*/  IMAD.IADD R16, R17, 0x1, -R6.reuse ;  /* 0x0000000111107824 */ /* 0x100fe200078e0a06 */
[----:B------:R-:W-:Y:S01]  /*0370*/  UMOV UR5, 0xffffffff ;  /* 0xffffffff00057882 */ /* 0x000fe20000000000 */
[----:B------:R-:W-:Y:S01]  /*0380*/  BSSY.RECONVERGENT B0, `(.L_x_112) ;  /* 0x000005d000007945 */ /* 0x000fe20003800200 */
[----:B------:R-:W-:Y:S01]  /*0390*/  USHF.L.U32 UR5, UR5, UR4, URZ ;  /* 0x0000000405057299 */ /* 0x000fe200080006ff */
[----:B------:R-:W-:Y:S01]  /*03a0*/  IMAD.MOV.U32 R7, RZ, RZ, R6 ;  /* 0x000000ffff077224 */ /* 0x000fe200078e0006 */
[----:B------:R-:W-:-:S04]  /*03b0*/  LOP3.LUT P0, R16, R16, 0x3, RZ, 0xc0, !PT ;  /* 0x0000000310107812 */ /* 0x000fc8000780c0ff */
[----:B------:R-:W-:-:S09]  /*03c0*/  VIADD R3, R0, UR5 ;  /* 0x0000000500037c36 */ /* 0x000fd20008000000 */
[----:B------:R-:W-:Y:S05]  /*03d0*/  @!P0 BRA `(.L_x_113) ;  /* 0x00000004005c8947 */ /* 0x000fea0003800000 */
[----:B------:R-:W0:Y:S02]  /*03e0*/  LDC.64 R18, c[0x0][0x380] ;  /* 0x0000e000ff127b82 */ /* 0x000e240000000a00 */
[----:B0-----:R-:W-:-:S05]  /*03f0*/  IMAD.WIDE R18, R6, 0x10, R18 ;  /* 0x0000001006127825 */ /* 0x001fca00078e0212 */
[----:B------:R-:W2:Y:S01]  /*0400*/  LDG.E.128 R12, desc[UR6][R18.64] ;  /* 0x00000006120c7981 */ /* 0x000ea2000c1e1d00 */
[----:B------:R-:W-:Y:S01]  /*0410*/  BSSY.RECONVERGENT B2, `(.L_x_114) ;  /* 0x0000019000027945 */ /* 0x000fe20003800200 */
[----:B--2---:R-:W-:Y:S02]  /*0420*/  LOP3.LUT R7, R14, R10, RZ, 0xc0, !PT ;  /* 0x0000000a0e077212 */ /* 0x004fe400078ec0ff */
[----:B------:R-:W-:Y:S02]  /*0430*/  LOP3.LUT R23, R12, R8, RZ, 0xc0, !PT ;  /* 0x000000080c177212 */ /* 0x000fe400078ec0ff */
[----:B------:R-:W-:Y:S02]  /*0440*/  LOP3.LUT R21, R15, R11, RZ, 0xc0, !PT ;  /* 0x0000000b0f157212 */ /* 0x000fe400078ec0ff */
[----:B------:R-:W-:Y:S02]  /*0450*/  ISETP.NE.U32.AND P0, PT, R7, R14, PT ;  /* 0x0000000e0700720c */ /* 0x000fe40003f05070 */
[----:B------:R-:W-:-:S02]  /*0460*/  ISETP.NE.U32.AND P1, PT, R23, R12, PT ;  /* 0x0000000c1700720c */ /* 0x000fc40003f25070 */
[----:B------:R-:W-:Y:S02]  /*0470*/  LOP3.LUT R7, R13, R9, RZ, 0xc0, !PT ;  /* 0x000000090d077212 */ /* 0x000fe400078ec0ff */
[----:B------:R-:W-:-:S04]  /*0480*/  ISETP.NE.AND.EX P0, PT, R21, R15, PT, P0 ;  /* 0x0000000f1500720c */ /* 0x000fc80003f05300 */
[----:B------:R-:W-:Y:S02]  /*0490*/  ISETP.NE.OR.EX P0, PT, R7, R13, P0, P1 ;  /* 0x0000000d0700720c */ /* 0x000fe40000705710 */
[----:B------:R-:W-:-:S11]  /*04a0*/  ISETP.NE.AND P1, PT, R16, 0x1, PT ;  /* 0x000000011000780c */ /* 0x000fd60003f25270 */
[----:B------:R-:W-:Y:S05]  /*04b0*/  @P0 BRA `(.L_x_115) ;  /* 0x0000000000380947 */ /* 0x000fea0003800000 */
[----:B------:R-:W0:Y:S01]  /*04c0*/  LDC.64 R24, c[0x0][0x3b0] ;  /* 0x0000ec00ff187b82 */ /* 0x000e220000000a00 */
[----:B------:R-:W-:Y:S02]  /*04d0*/  LOP3.LUT R12, R12, R8, RZ, 0x3c, !PT ;  /* 0x000000080c0c7212 */ /* 0x000fe400078e3cff */
[----:B------:R-:W-:Y:S02]  /*04e0*/  LOP3.LUT R13, R13, R9, RZ, 0x3c, !PT ;  /* 0x000000090d0d7212 */ /* 0x000fe400078e3cff */
[----:B------:R-:W-:Y:S02]  /*04f0*/  LOP3.LUT R14, R14, R10, RZ, 0x3c, !PT ;  /* 0x0000000a0e0e7212 */ /* 0x000fe400078e3cff */
[----:B------:R-:W-:Y:S01]  /*0500*/  LOP3.LUT R15, R15, R11, RZ, 0x3c, !PT ;  /* 0x0000000b0f0f7212 */ /* 0x000fe200078e3cff */
[----:B------:R-:W1:Y:S08]  /*0510*/  LDC.64 R22, c[0x0][0x3b8] ;  /* 0x0000ee00ff167b82 */ /* 0x000e700000000a00 */
[----:B------:R-:W2:Y:S01]  /*0520*/  LDC.64 R20, c[0x0][0x3c0] ;  /* 0x0000f000ff147b82 */ /* 0x000ea20000000a00 */
[----:B0-----:R-:W-:-:S05]  /*0530*/  IMAD.WIDE R24, R4, 0x10, R24 ;  /* 0x0000001004187825 */ /* 0x001fca00078e0218 */
[----:B------:R0:W-:Y:S01]  /*0540*/  STG.E.128 desc[UR6][R24.64], R12 ;  /* 0x0000000c18007986 */ /* 0x0001e2000c101d06 */
[----:B-1----:R-:W-:-:S05]  /*0550*/  IMAD.WIDE R22, R4, 0x4, R22 ;  /* 0x0000000404167825 */ /* 0x002fca00078e0216 */
[----:B------:R0:W-:Y:S01]  /*0560*/  STG.E desc[UR6][R22.64], R3 ;  /* 0x0000000316007986 */ /* 0x0001e2000c101906 */
[----:B--2---:R-:W-:-:S04]  /*0570*/  IMAD.WIDE R20, R4, 0x4, R20 ;  /* 0x0000000404147825 */ /* 0x004fc800078e0214 */
[----:B------:R-:W-:Y:S01]  /*0580*/  VIADD R4, R4, 0x1 ;  /* 0x0000000104047836 */ /* 0x000fe20000000000 */
[----:B------:R0:W-:Y:S06]  /*0590*/  STG.E desc[UR6][R20.64], R5 ;  /* 0x0000000514007986 */ /* 0x0001ec000c101906 */
.L_x_115:
[----:B------:R-:W-:Y:S05]  /*05a0*/  BSYNC.RECONVERGENT B2 ;  /* 0x0000000000027941 */ /* 0x000fea0003800200 */
.L_x_114:
[----:B------:R-:W-:Y:S01]  /*05b0*/  VIADD R7, R6, 0x1 ;  /* 0x0000000106077836 */ /* 0x000fe20000000000 */
[----:B------:R-:W-:Y:S06]  /*05c0*/  @!P1 BRA `(.L_x_113) ;  /* 0x0000000000e09947 */ /* 0x000fec0003800000 */
[----:B0-----:R-:W2:Y:S01]  /*05d0*/  LDG.E.128 R12, desc[UR6][R18.64+0x10] ;  /* 0x00001006120c7981 */ /* 0x001ea2000c1e1d00 */
        /* <DEDUP_REMOVED lines=25> */
.L_x_117:
[----:B------:R-:W-:Y:S05]  /*0770*/  BSYNC.RECONVERGENT B2 ;  /* 0x0000000000027941 */ /* 0x000fea0003800200 */
.L_x_116:
        /* <DEDUP_REMOVED lines=11> */
[----:B------:R-:W-:-:S13]  /*0830*/  ISETP.NE.OR.EX P0, PT, R7, R13, P0, P1 ;  /* 0x0000000d0700720c */ /* 0x000fda0000705710 */
        /* <DEDUP_REMOVED lines=15> */
.L_x_119:
[----:B------:R-:W-:Y:S05]  /*0930*/  BSYNC.RECONVERGENT B2 ;  /* 0x0000000000027941 */ /* 0x000fea0003800200 */
.L_x_118:
[----:B------:R-:W-:-:S07]  /*0940*/  VIADD R7, R6, 0x3 ;  /* 0x0000000306077836 */ /* 0x000fce0000000000 */
.L_x_113:
[----:B------:R-:W-:Y:S05]  /*0950*/  BSYNC.RECONVERGENT B0 ;  /* 0x0000000000007941 */ /* 0x000fea0003800200 */
.L_x_112:
[----:B------:R-:W-:-:S05]  /*0960*/  IMAD.IADD R6, R6, 0x1, -R17 ;  /* 0x0000000106067824 */ /* 0x000fca00078e0a11 */
[----:B------:R-:W-:-:S13]  /*0970*/  ISETP.GT.U32.AND P0, PT, R6, -0x4, PT ;  /* 0xfffffffc0600780c */ /* 0x000fda0003f04070 */
[----:B------:R-:W-:Y:S05]  /*0980*/  @P0 BRA `(.L_x_111) ;  /* 0x0000000400980947 */ /* 0x000fea0003800000 */
[----:B0-----:R-:W0:Y:S01]  /*0990*/  LDC.64 R20, c[0x0][0x3c0] ;  /* 0x0000f000ff147b82 */ /* 0x001e220000000a00 */
[----:B------:R-:W-:-:S07]  /*09a0*/  IMAD.IADD R6, R7, 0x1, -R17 ;  /* 0x0000000107067824 */ /* 0x000fce00078e0a11 */
[----:B------:R-:W1:Y:S08]  /*09b0*/  LDC.64 R24, c[0x0][0x3b0] ;  /* 0x0000ec00ff187b82 */ /* 0x000e700000000a00 */
[----:B------:R-:W2:Y:S02]  /*09c0*/  LDC.64 R22, c[0x0][0x3b8] ;  /* 0x0000ee00ff167b82 */ /* 0x000ea40000000a00 */
.L_x_122:
[----:B---3--:R-:W3:Y:S08]  /*09d0*/  LDC.64 R26, c[0x0][0x380] ;  /* 0x0000e000ff1a7b82 */ /* 0x008ef00000000a00 */
[----:B------:R-:W4:Y:S01]  /*09e0*/  LDC.64 R28, c[0x0][0x3b0] ;  /* 0x0000ec00ff1c7b82 */ /* 0x000f220000000a00 */
[----:B---3--:R-:W-:-:S05]  /*09f0*/  IMAD.WIDE R26, R7, 0x10, R26 ;  /* 0x00000010071a7825 */ /* 0x008fca00078e021a */
[----:B------:R-:W3:Y:S02]  /*0a00*/  LDG.E.128 R12, desc[UR6][R26.64] ;  /* 0x000000061a0c7981 */ /* 0x000ee4000c1e1d00 */
[----:B---3--:R-:W-:Y:S02]  /*0a10*/  LOP3.LUT R17, R14, R10, RZ, 0xc0, !PT ;  /* 0x0000000a0e117212 */ /* 0x008fe400078ec0ff */
[----:B------:R-:W-:Y:S02]  /*0a20*/  LOP3.LUT R19, R12, R8, RZ, 0xc0, !PT ;  /* 0x000000080c137212 */ /* 0x000fe400078ec0ff */
[----:B------:R-:W-:Y:S02]  /*0a30*/  ISETP.NE.U32.AND P1, PT, R17, R14, PT ;  /* 0x0000000e1100720c */ /* 0x000fe40003f25070 */
[----:B------:R-:W-:Y:S02]  /*0a40*/  LOP3.LUT R17, R15, R11, RZ, 0xc0, !PT ;  /* 0x0000000b0f117212 */ /* 0x000fe400078ec0ff */
[----:B------:R-:W-:-:S02]  /*0a50*/  ISETP.NE.U32.AND P0, PT, R19, R12, PT ;  /* 0x0000000c1300720c */ /* 0x000fc40003f05070 */
[----:B------:R-:W-:Y:S01]  /*0a60*/  ISETP.NE.AND.EX P1, PT, R17, R15, PT, P1 ;  /* 0x0000000f1100720c */ /* 0x000fe20003f25310 */
[----:B------:R-:W3:Y:S01]  /*0a70*/  LDC.64 R18, c[0x0][0x3b8] ;  /* 0x0000ee00ff127b82 */ /* 0x000ee20000000a00 */
[----:B------:R-:W-:-:S04]  /*0a80*/  LOP3.LUT R17, R13, R9, RZ, 0xc0, !PT ;  /* 0x000000090d117212 */ /* 0x000fc800078ec0ff */
[----:B------:R-:W-:-:S13]  /*0a90*/  ISETP.NE.OR.EX P1, PT, R17, R13, P1, P0 ;  /* 0x0000000d1100720c */ /* 0x000fda0000f25700 */
[----:B------:R-:W5:Y:S01]  /*0aa0*/  @!P1 LDC.64 R16, c[0x0][0x3c0] ;  /* 0x0000f000ff109b82 */ /* 0x000f620000000a00 */
[----:B------:R-:W-:Y:S01]  /*0ab0*/  @!P1 LOP3.LUT R12, R12, R8, RZ, 0x3c, !PT ;  /* 0x000000080c0c9212 */ /* 0x000fe200078e3cff */
[----:B----4-:R-:W-:Y:S01]  /*0ac0*/  @!P1 IMAD.WIDE R28, R4, 0x10, R28 ;  /* 0x00000010041c9825 */ /* 0x010fe200078e021c */
[----:B------:R-:W-:Y:S02]  /*0ad0*/  @!P1 LOP3.LUT R13, R13, R9, RZ, 0x3c, !PT ;  /* 0x000000090d0d9212 */ /* 0x000fe400078e3cff */
[----:B------:R-:W-:Y:S02]  /*0ae0*/  @!P1 LOP3.LUT R14, R14, R10, RZ, 0x3c, !PT ;  /* 0x0000000a0e0e9212 */ /* 0x000fe400078e3cff */
[----:B------:R-:W-:-:S05]  /*0af0*/  @!P1 LOP3.LUT R15, R15, R11, RZ, 0x3c, !PT ;  /* 0x0000000b0f0f9212 */ /* 0x000fca00078e3cff */
[----:B------:R3:W-:Y:S02]  /*0b00*/  @!P1 STG.E.128 desc[UR6][R28.64], R12 ;  /* 0x0000000c1c009986 */ /* 0x0007e4000c101d06 */
[----:B---3--:R-:W-:-:S04]  /*0b10*/  @!P1 IMAD.WIDE R14, R4, 0x4, R18 ;  /* 0x00000004040e9825 */ /* 0x008fc800078e0212 */
[C---:B-----5:R-:W-:Y:S01]  /*0b20*/  @!P1 IMAD.WIDE R12, R4.reuse, 0x4, R16 ;  /* 0x00000004040c9825 */ /* 0x060fe200078e0210 */
[----:B------:R-:W-:Y:S04]  /*0b30*/  @!P1 STG.E desc[UR6][R14.64], R3 ;  /* 0x000000030e009986 */ /* 0x000fe8000c101906 */
[----:B------:R3:W-:Y:S04]  /*0b40*/  @!P1 STG.E desc[UR6][R12.64], R5 ;  /* 0x000000050c009986 */ /* 0x0007e8000c101906 */
[----:B------:R-:W4:Y:S01]  /*0b50*/  LDG.E.128 R16, desc[UR6][R26.64+0x10] ;  /* 0x000010061a107981 */ /* 0x000f22000c1e1d00 */
[----:B------:R-:W-:Y:S01]  /*0b60*/  @!P1 VIADD R4, R4, 0x1 ;  /* 0x0000000104049836 */ /* 0x000fe20000000000 */
[----:B----4-:R-:W-:-:S02]  /*0b70*/  LOP3.LUT R29, R18, R10, RZ, 0xc0, !PT ;  /* 0x0000000a121d7212 */ /* 0x010fc400078ec0ff */
[----:B------:R-:W-:Y:S02]  /*0b80*/  LOP3.LUT R28, R16, R8, RZ, 0xc0, !PT ;  /* 0x00000008101c7212 */ /* 0x000fe400078ec0ff */
[----:B------:R-:W-:Y:S02]  /*0b90*/  ISETP.NE.U32.AND P2, PT, R29, R18, PT ;  /* 0x000000121d00720c */ /* 0x000fe40003f45070 */
[----:B------:R-:W-:Y:S02]  /*0ba0*/  LOP3.LUT R29, R19, R11, RZ, 0xc0, !PT ;  /* 0x0000000b131d7212 */ /* 0x000fe400078ec0ff */
[----:B------:R-:W-:Y:S02]  /*0bb0*/  ISETP.NE.U32.AND P0, PT, R28, R16, PT ;  /* 0x000000101c00720c */ /* 0x000fe40003f05070 */
[----:B------:R-:W-:Y:S02]  /*0bc0*/  ISETP.NE.AND.EX P2, PT, R29, R19, PT, P2 ;  /* 0x000000131d00720c */ /* 0x000fe40003f45320 */
[----:B---3--:R-:W-:Y:S01]  /*0bd0*/  LOP3.LUT R13, R17, R9, RZ, 0xc0, !PT ;  /* 0x00000009110d7212 */ /* 0x008fe200078ec0ff */
[----:B------:R-:W3:Y:S03]  /*0be0*/  LDC.64 R28, c[0x0][0x3b0] ;  /* 0x0000ec00ff1c7b82 */ /* 0x000ee60000000a00 */
[----:B------:R-:W-:-:S13]  /*0bf0*/  ISETP.NE.OR.EX P0, PT, R13, R17, P2, P0 ;  /* 0x000000110d00720c */ /* 0x000fda0001705700 */
[----:B------:R-:W-:Y:S02]  /*0c00*/  @!P0 LOP3.LUT R14, R18, R10, RZ, 0x3c, !PT ;  /* 0x0000000a120e8212 */ /* 0x000fe400078e3cff */
[----:B------:R-:W-:Y:S02]  /*0c10*/  @!P0 LOP3.LUT R15, R19, R11, RZ, 0x3c, !PT ;  /* 0x0000000b130f8212 */ /* 0x000fe400078e3cff */
[----:B------:R-:W-:Y:S01]  /*0c20*/  @!P0 LOP3.LUT R12, R16, R8, RZ, 0x3c, !PT ;  /* 0x00000008100c8212 */ /* 0x000fe200078e3cff */
[----:B------:R-:W4:Y:S01]  /*0c30*/  LDC.64 R18, c[0x0][0x3b8] ;  /* 0x0000ee00ff127b82 */ /* 0x000f220000000a00 */
[----:B------:R-:W-:Y:S01]  /*0c40*/  @!P0 LOP3.LUT R13, R17, R9, RZ, 0x3c, !PT ;  /* 0x00000009110d8212 */ /* 0x000fe200078e3cff */
[----:B---3--:R-:W-:-:S06]  /*0c50*/  @!P0 IMAD.WIDE R28, R4, 0x10, R28 ;  /* 0x00000010041c8825 */ /* 0x008fcc00078e021c */
[----:B------:R-:W3:Y:S01]  /*0c60*/  @!P0 LDC.64 R16, c[0x0][0x3c0] ;  /* 0x0000f000ff108b82 */ /* 0x000ee20000000a00 */
[----:B------:R4:W-:Y:S02]  /*0c70*/  @!P0 STG.E.128 desc[UR6][R28.64], R12 ;  /* 0x0000000c1c008986 */ /* 0x0009e4000c101d06 */
[----:B----4-:R-:W-:-:S04]  /*0c80*/  @!P0 IMAD.WIDE R14, R4, 0x4, R18 ;  /* 0x00000004040e8825 */ /* 0x010fc800078e0212 */
[C---:B---3--:R-:W-:Y:S01]  /*0c90*/  @!P0 IMAD.WIDE R12, R4.reuse, 0x4, R16 ;  /* 0x00000004040c8825 */ /* 0x048fe200078e0210 */
[----:B------:R3:W-:Y:S04]  /*0ca0*/  @!P0 STG.E desc[UR6][R14.64], R3 ;  /* 0x000000030e008986 */ /* 0x0007e8000c101906 */
[----:B------:R4:W-:Y:S04]  /*0cb0*/  @!P0 STG.E desc[UR6][R12.64], R5 ;  /* 0x000000050c008986 */ /* 0x0009e8000c101906 */
[----:B------:R-:W5:Y:S01]  /*0cc0*/  LDG.E.128 R16, desc[UR6][R26.64+0x20] ;  /* 0x000020061a107981 */ /* 0x000f62000c1e1d00 */
[----:B------:R-:W-:Y:S01]  /*0cd0*/  @!P0 VIADD R4, R4, 0x1 ;  /* 0x0000000104048836 */ /* 0x000fe20000000000 */
[----:B---3--:R-:W3:Y:S01]  /*0ce0*/  LDC.64 R14, c[0x0][0x3b8] ;  /* 0x0000ee00ff0e7b82 */ /* 0x008ee20000000a00 */
[----:B-----5:R-:W-:-:S02]  /*0cf0*/  LOP3.LUT R29, R18, R10, RZ, 0xc0, !PT ;  /* 0x0000000a121d7212 */ /* 0x020fc400078ec0ff */
[----:B------:R-:W-:Y:S02]  /*0d00*/  LOP3.LUT R28, R16, R8, RZ, 0xc0, !PT ;  /* 0x00000008101c7212 */ /* 0x000fe400078ec0ff */
[----:B------:R-:W-:Y:S02]  /*0d10*/  ISETP.NE.U32.AND P2, PT, R29, R18, PT ;  /* 0x000000121d00720c */ /* 0x000fe40003f45070 */
[----:B------:R-:W-:Y:S02]  /*0d20*/  LOP3.LUT R29, R19, R11, RZ, 0xc0, !PT ;  /* 0x0000000b131d7212 */ /* 0x000fe400078ec0ff */
[----:B------:R-:W-:Y:S02]  /*0d30*/  ISETP.NE.U32.AND P1, PT, R28, R16, PT ;  /* 0x000000101c00720c */ /* 0x000fe40003f25070 */
[----:B------:R-:W-:Y:S02]  /*0d40*/  ISETP.NE.AND.EX P2, PT, R29, R19, PT, P2 ;  /* 0x000000131d00720c */ /* 0x000fe40003f45320 */
[----:B----4-:R-:W-:Y:S01]  /*0d50*/  LOP3.LUT R13, R17, R9, RZ, 0xc0, !PT ;  /* 0x00000009110d7212 */ /* 0x010fe200078ec0ff */
[----:B------:R-:W4:Y:S03]  /*0d60*/  LDC.64 R28, c[0x0][0x3b0] ;  /* 0x0000ec00ff1c7b82 */ /* 0x000f260000000a00 */
[----:B------:R-:W-:-:S13]  /*0d70*/  ISETP.NE.OR.EX P1, PT, R13, R17, P2, P1 ;  /* 0x000000110d00720c */ /* 0x000fda0001725710 */
[----:B------:R-:W5:Y:S01]  /*0d80*/  @!P1 LDC.64 R12, c[0x0][0x3c0] ;  /* 0x0000f000ff0c9b82 */ /* 0x000f620000000a00 */
[----:B------:R-:W-:Y:S01]  /*0d90*/  @!P1 LOP3.LUT R16, R16, R8, RZ, 0x3c, !PT ;  /* 0x0000000810109212 */ /* 0x000fe200078e3cff */
[----:B---3--:R-:W-:Y:S01]  /*0da0*/  @!P1 IMAD.WIDE R14, R4, 0x4, R14 ;  /* 0x00000004040e9825 */ /* 0x008fe200078e020e */
[----:B------:R-:W-:Y:S02]  /*0db0*/  @!P1 LOP3.LUT R17, R17, R9, RZ, 0x3c, !PT ;  /* 0x0000000911119212 */ /* 0x000fe400078e3cff */
[----:B------:R-:W-:Y:S02]  /*0dc0*/  @!P1 LOP3.LUT R18, R18, R10, RZ, 0x3c, !PT ;  /* 0x0000000a12129212 */ /* 0x000fe400078e3cff */
[----:B------:R-:W-:Y:S01]  /*0dd0*/  @!P1 LOP3.LUT R19, R19, R11, RZ, 0x3c, !PT ;  /* 0x0000000b13139212 */ /* 0x000fe200078e3cff */
[----:B----4-:R-:W-:-:S05]  /*0de0*/  @!P1 IMAD.WIDE R28, R4, 0x10, R28 ;  /* 0x00000010041c9825 */ /* 0x010fca00078e021c */
[----:B------:R-:W-:Y:S04]  /*0df0*/  @!P1 STG.E.128 desc[UR6][R28.64], R16 ;  /* 0x000000101c009986 */ /* 0x000fe8000c101d06 */
[----:B------:R-:W-:Y:S01]  /*0e00*/  @!P1 STG.E desc[UR6][R14.64], R3 ;  /* 0x000000030e009986 */ /* 0x000fe2000c101906 */
[----:B-----5:R-:W-:-:S05]  /*0e10*/  @!P1 IMAD.WIDE R12, R4, 0x4, R12 ;  /* 0x00000004040c9825 */ /* 0x020fca00078e020c */
[----:B------:R3:W-:Y:S04]  /*0e20*/  @!P1 STG.E desc[UR6][R12.64], R5 ;  /* 0x000000050c009986 */ /* 0x0007e8000c101906 */
[----:B---3--:R-:W3:Y:S01]  /*0e30*/  LDG.E.128 R12, desc[UR6][R26.64+0x30] ;  /* 0x000030061a0c7981 */ /* 0x008ee2000c1e1d00 */
[----:B------:R-:W-:Y:S01]  /*0e40*/  VIADD R6, R6, 0x4 ;  /* 0x0000000406067836 */ /* 0x000fe20000000000 */
[----:B------:R-:W-:Y:S01]  /*0e50*/  BSSY.RECONVERGENT B0, `(.L_x_120) ;  /* 0x0000017000007945 */ /* 0x000fe20003800200 */
[----:B------:R-:W-:Y:S01]  /*0e60*/  @!P1 VIADD R4, R4, 0x1 ;  /* 0x0000000104049836 */ /* 0x000fe20000000000 */
[----:B---3--:R-:W-:Y:S02]  /*0e70*/  LOP3.LUT R27, R14, R10, RZ, 0xc0, !PT ;  /* 0x0000000a0e1b7212 */ /* 0x008fe400078ec0ff */
[----:B------:R-:W-:-:S02]  /*0e80*/  LOP3.LUT R19, R12, R8, RZ, 0xc0, !PT ;  /* 0x000000080c137212 */ /* 0x000fc400078ec0ff */
[----:B------:R-:W-:Y:S02]  /*0e90*/  LOP3.LUT R17, R15, R11, RZ, 0xc0, !PT ;  /* 0x0000000b0f117212 */ /* 0x000fe400078ec0ff */
[----:B------:R-:W-:Y:S02]  /*0ea0*/  ISETP.NE.U32.AND P2, PT, R27, R14, PT ;  /* 0x0000000e1b00720c */ /* 0x000fe40003f45070 */
[----:B------:R-:W-:Y:S02]  /*0eb0*/  ISETP.NE.U32.AND P0, PT, R19, R12, PT ;  /* 0x0000000c1300720c */ /* 0x000fe40003f05070 */
[----:B------:R-:W-:Y:S02]  /*0ec0*/  LOP3.LUT R19, R13, R9, RZ, 0xc0, !PT ;  /* 0x000000090d137212 */ /* 0x000fe400078ec0ff */
[----:B------:R-:W-:-:S04]  /*0ed0*/  ISETP.NE.AND.EX P2, PT, R17, R15, PT, P2 ;  /* 0x0000000f1100720c */ /* 0x000fc80003f45320 */
[----:B------:R-:W-:Y:S02]  /*0ee0*/  ISETP.NE.OR.EX P0, PT, R19, R13, P2, P0 ;  /* 0x0000000d1300720c */ /* 0x000fe40001705700 */
[----:B------:R-:W-:-:S11]  /*0ef0*/  ISETP.NE.AND P2, PT, R6, RZ, PT ;  /* 0x000000ff0600720c */ /* 0x000fd60003f45270 */
[----:B------:R-:W-:Y:S05]  /*0f00*/  @P0 BRA `(.L_x_121) ;  /* 0x00000000002c0947 */ /* 0x000fea0003800000 */
[----:B------:R-:W-:Y:S01]  /*0f10*/  LOP3.LUT R12, R12, R8, RZ, 0x3c, !PT ;  /* 0x000000080c0c7212 */ /* 0x000fe200078e3cff */
[----:B-1----:R-:W-:Y:S01]  /*0f20*/  IMAD.WIDE R16, R4, 0x10, R24 ;  /* 0x0000001004107825 */ /* 0x002fe200078e0218 */
[----:B------:R-:W-:Y:S02]  /*0f30*/  LOP3.LUT R13, R13, R9, RZ, 0x3c, !PT ;  /* 0x000000090d0d7212 */ /* 0x000fe400078e3cff */
[----:B------:R-:W-:Y:S01]  /*0f40*/  LOP3.LUT R14, R14, R10, RZ, 0x3c, !PT ;  /* 0x0000000a0e0e7212 */ /* 0x000fe200078e3cff */
[----:B--2---:R-:W-:Y:S01]  /*0f50*/  IMAD.WIDE R18, R4, 0x4, R22 ;  /* 0x0000000404127825 */ /* 0x004fe200078e0216 */
[----:B------:R-:W-:-:S03]  /*0f60*/  LOP3.LUT R15, R15, R11, RZ, 0x3c, !PT ;  /* 0x0000000b0f0f7212 */ /* 0x000fc600078e3cff */
[C---:B0-----:R-:W-:Y:S02]  /*0f70*/  IMAD.WIDE R26, R4.reuse, 0x4, R20 ;  /* 0x00000004041a7825 */ /* 0x041fe400078e0214 */
[----:B------:R3:W-:Y:S02]  /*0f80*/  STG.E.128 desc[UR6][R16.64], R12 ;  /* 0x0000000c10007986 */ /* 0x0007e4000c101d06 */
[----:B------:R-:W-:Y:S02]  /*0f90*/  VIADD R4, R4, 0x1 ;  /* 0x0000000104047836 */ /* 0x000fe40000000000 */
[----:B------:R3:W-:Y:S04]  /*0fa0*/  STG.E desc[UR6][R18.64], R3 ;  /* 0x0000000312007986 */ /* 0x0007e8000c101906 */
[----:B------:R3:W-:Y:S02]  /*0fb0*/  STG.E desc[UR6][R26.64], R5 ;  /* 0x000000051a007986 */ /* 0x0007e4000c101906 */
.L_x_121:
[----:B------:R-:W-:Y:S05]  /*0fc0*/  BSYNC.RECONVERGENT B0 ;  /* 0x0000000000007941 */ /* 0x000fea0003800200 */
.L_x_120:
[----:B------:R-:W-:Y:S01]  /*0fd0*/  VIADD R7, R7, 0x4 ;  /* 0x0000000407077836 */ /* 0x000fe20000000000 */
[----:B------:R-:W-:Y:S06]  /*0fe0*/  @P2 BRA `(.L_x_122) ;  /* 0xfffffff800782947 */ /* 0x000fec000383ffff */
.L_x_111:
[----:B------:R-:W-:Y:S05]  /*0ff0*/  BSYNC.RECONVERGENT B1 ;  /* 0x0000000000017941 */ /* 0x000fea0003800200 */
.L_x_110:
[----:B------:R-:W4:Y:S01]  /*1000*/  LDCU UR5, c[0x0][0x390] ;  /* 0x00007200ff0577ac */ /* 0x000f220008000800 */
[----:B------:R-:W-:-:S04]  /*1010*/  UIADD3 UR4, UPT, UPT, UR4, 0x1, URZ ;  /* 0x0000000104047890 */ /* 0x000fc8000fffe0ff */
[----:B----4-:R-:W-:-:S09]  /*1020*/  UISETP.NE.AND UP0, UPT, UR4, UR5, UPT ;  /* 0x000000050400728c */ /* 0x010fd2000bf05270 */
[----:B------:R-:W-:Y:S05]  /*1030*/  BRA.U UP0, `(.L_x_123) ;  /* 0xfffffff100947547 */ /* 0x000fea000b83ffff */
[----:B------:R-:W-:Y:S05]  /*1040*/  EXIT ;  /* 0x000000000000794d */ /* 0x000fea0003800000 */
.L_x_124:
        /* <DEDUP_REMOVED lines=11> */
.L_x_142:


//--------------------- .text._Z23compute_output_size_gpuP10ulonglong2PiiS0_PjiS1_ --------------------------
	.section	.text._Z23compute_output_size_gpuP10ulonglong2PiiS0_PjiS1_,"ax",@progbits
	.align	128
        .global         _Z23compute_output_size_gpuP10ulonglong2PiiS0_PjiS1_
        .type           _Z23compute_output_size_gpuP10ulonglong2PiiS0_PjiS1_,@function
        .size           _Z23compute_output_size_gpuP10ulonglong2PiiS0_PjiS1_,(.L_x_143 - _Z23compute_output_size_gpuP10ulonglong2PiiS0_PjiS1_)
        .other          _Z23compute_output_size_gpuP10ulonglong2PiiS0_PjiS1_,@"STO_CUDA_ENTRY STV_DEFAULT"
_Z23compute_output_size_gpuP10ulonglong2PiiS0_PjiS1_:
.text._Z23compute_output_size_gpuP10ulonglong2PiiS0_PjiS1_:
[----:B------:R-:W0:Y:S01]  /*0000*/  LDC R1, c[0x0][0x37c] ;  /* 0x0000df00ff017b82 */ /* 0x000e220000000800 */
[----:B------:R-:W1:Y:S01]  /*0010*/  S2R R3, SR_TID.X ;  /* 0x0000000000037919 */ /* 0x000e620000002100 */
[----:B------:R-:W2:Y:S06]  /*0020*/  LDCU UR5, c[0x0][0x2fc] ;  /* 0x00005f80ff0577ac */ /* 0x000eac0008000800 */
[----:B------:R-:W1:Y:S01]  /*0030*/  S2UR UR6, SR_CTAID.X ;  /* 0x00000000000679c3 */ /* 0x000e620000002500 */
[----:B0-----:R-:W-:Y:S01]  /*0040*/  VIADD R1, R1, 0xfffffff8 ;  /* 0xfffffff801017836 */ /* 0x001fe20000000000 */
[----:B------:R-:W0:Y:S01]  /*0050*/  LDCU UR7, c[0x0][0x3a8] ;  /* 0x00007500ff0777ac */ /* 0x000e220008000800 */
[----:B------:R-:W3:Y:S05]  /*0060*/  LDCU UR4, c[0x0][0x2f8] ;  /* 0x00005f00ff0477ac */ /* 0x000eea0008000800 */
[----:B------:R-:W1:Y:S01]  /*0070*/  LDC R2, c[0x0][0x360] ;  /* 0x0000d800ff027b82 */ /* 0x000e620000000800 */
[----:B---3--:R-:W-:-:S05]  /*0080*/  IADD3 R6, P1, PT, R1, UR4, RZ ;  /* 0x0000000401067c10 */ /* 0x008fca000ff3e0ff */
[----:B--2---:R-:W-:Y:S02]  /*0090*/  IMAD.X R7, RZ, RZ, UR5, P1 ;  /* 0x00000005ff077e24 */ /* 0x004fe400088e06ff */
[----:B-1----:R-:W-:-:S05]  /*00a0*/  IMAD R2, R2, UR6, R3 ;  /* 0x0000000602027c24 */ /* 0x002fca000f8e0203 */
[----:B0-----:R-:W-:-:S13]  /*00b0*/  ISETP.GE.AND P0, PT, R2, UR7, PT ;  /* 0x0000000702007c0c */ /* 0x001fda000bf06270 */
[----:B------:R-:W-:Y:S05]  /*00c0*/  @P0 EXIT ;  /* 0x000000000000094d */ /* 0x000fea0003800000 */
[----:B------:R-:W0:Y:S01]  /*00d0*/  LDCU UR4, c[0x0][0x390] ;  /* 0x00007200ff0477ac */ /* 0x000e220008000800 */
[----:B------:R-:W-:Y:S01]  /*00e0*/  IMAD.MOV.U32 R3, RZ, RZ, RZ ;  /* 0x000000ffff037224 */ /* 0x000fe200078e00ff */
[----:B------:R-:W1:Y:S01]  /*00f0*/  LDCU.64 UR8, c[0x0][0x358] ;  /* 0x00006b00ff0877ac */ /* 0x000e620008000a00 */
[----:B0-----:R-:W-:-:S09]  /*0100*/  UISETP.GE.AND UP0, UPT, UR4, 0x1, UPT ;  /* 0x000000010400788c */ /* 0x001fd2000bf06270 */
[----:B-1----:R-:W-:Y:S05]  /*0110*/  BRA.U !UP0, `(.L_x_125) ;  /* 0x0000000d08e87547 */ /* 0x002fea000b800000 */
[----:B------:R-:W0:Y:S01]  /*0120*/  LDC.64 R8, c[0x0][0x398] ;  /* 0x0000e600ff087b82 */ /* 0x000e220000000a00 */
[----:B------:R-:W1:Y:S07]  /*0130*/  LDCU.64 UR6, c[0x0][0x380] ;  /* 0x00007000ff0677ac */ /* 0x000e6e0008000a00 */
[----:B------:R-:W2:Y:S01]  /*0140*/  LDC.64 R4, c[0x0][0x3a0] ;  /* 0x0000e800ff047b82 */ /* 0x000ea20000000a00 */
[----:B0-----:R-:W-:-:S06]  /*0150*/  IMAD.WIDE R8, R2, 0x10, R8 ;  /* 0x0000001002087825 */ /* 0x001fcc00078e0208 */
[----:B------:R-:W3:Y:S01]  /*0160*/  LDG.E.128 R8, desc[UR8][R8.64] ;  /* 0x0000000808087981 */ /* 0x000ee2000c1e1d00 */
[----:B--2---:R-:W-:-:S06]  /*0170*/  IMAD.WIDE R4, R2, 0x4, R4 ;  /* 0x0000000402047825 */ /* 0x004fcc00078e0204 */
[----:B------:R0:W5:Y:S01]  /*0180*/  LDG.E R4, desc[UR8][R4.64] ;  /* 0x0000000804047981 */ /* 0x000162000c1e1900 */
[----:B-1----:R-:W-:Y:S01]  /*0190*/  UIADD3 UR5, UP0, UPT, UR6, 0x40, URZ ;  /* 0x0000004006057890 */ /* 0x002fe2000ff1e0ff */
[----:B------:R-:W-:-:S03]  /*01a0*/  UMOV UR4, URZ ;  /* 0x000000ff00047c82 */ /* 0x000fc60008000000 */
[----:B------:R-:W-:Y:S01]  /*01b0*/  UIADD3.X UR6, UPT, UPT, URZ, UR7, URZ, UP0, !UPT ;  /* 0x00000007ff067290 */ /* 0x000fe200087fe4ff */
[----:B---3--:R-:W-:-:S04]  /*01c0*/  ISETP.NE.U32.AND P0, PT, R8, RZ, PT ;  /* 0x000000ff0800720c */ /* 0x008fc80003f05070 */
        /* <DEDUP_REMOVED lines=8> */
[----:B------:R-:W1:Y:S02]  /*0250*/  FLO.U32 R0, R12 ;  /* 0x0000000c00007300 */ /* 0x000e6400000e0000 */
[C---:B-1----:R-:W-:Y:S02]  /*0260*/  IADD3 R3, PT, PT, -R0.reuse, 0x1f, RZ ;  /* 0x0000001f00037810 */ /* 0x042fe40007ffe1ff */
[----:B0-----:R-:W-:-:S03]  /*0270*/  IADD3 R5, PT, PT, -R0, 0x3f, RZ ;  /* 0x0000003f00057810 */ /* 0x001fc60007ffe1ff */
[----:B------:R-:W-:Y:S02]  /*0280*/  @P1 IMAD.MOV R5, RZ, RZ, R3 ;  /* 0x000000ffff051224 */ /* 0x000fe400078e0203 */
[----:B------:R-:W-:-:S03]  /*0290*/  IMAD.MOV.U32 R3, RZ, RZ, RZ ;  /* 0x000000ffff037224 */ /* 0x000fc600078e00ff */
[C---:B------:R-:W-:Y:S02]  /*02a0*/  IADD3 R0, PT, PT, -R5.reuse, 0x7f, RZ ;  /* 0x0000007f05007810 */ /* 0x040fe40007ffe1ff */
[----:B------:R-:W-:-:S07]  /*02b0*/  @P0 IADD3 R0, PT, PT, -R5, 0x3f, RZ ;  /* 0x0000003f05000810 */ /* 0x000fce0007ffe1ff */
.L_x_135:
[----:B-----5:R-:W-:Y:S01]  /*02c0*/  SHF.R.U32.HI R5, RZ, UR4, R4 ;  /* 0x00000004ff057c19 */ /* 0x020fe20008011604 */
[----:B------:R-:W-:Y:S03]  /*02d0*/  BSSY.RECONVERGENT B0, `(.L_x_126) ;  /* 0x00000da000007945 */ /* 0x000fe60003800200 */
[----:B------:R-:W-:-:S04]  /*02e0*/  LOP3.LUT R5, R5, 0x1, RZ, 0xc0, !PT ;  /* 0x0000000105057812 */ /* 0x000fc800078ec0ff */
[----:B------:R-:W-:-:S13]  /*02f0*/  ISETP.NE.U32.AND P0, PT, R5, 0x1, PT ;  /* 0x000000010500780c */ /* 0x000fda0003f05070 */
[----:B------:R-:W-:Y:S05]  /*0300*/  @P0 BRA `(.L_x_127) ;  /* 0x0000000c00580947 */ /* 0x000fea0003800000 */
        /* <DEDUP_REMOVED lines=8> */
[----:B------:R-:W-:Y:S01]  /*0390*/  IMAD.IADD R12, R5, 0x1, -R14 ;  /* 0x00000001050c7824 */ /* 0x000fe200078e0a0e */
[----:B------:R-:W-:Y:S01]  /*03a0*/  BSSY.RECONVERGENT B1, `(.L_x_128) ;  /* 0x0000067000017945 */ /* 0x000fe20003800200 */
[----:B------:R-:W-:-:S03]  /*03b0*/  IMAD.IADD R28, R14, 0x1, -R5 ;  /* 0x000000010e1c7824 */ /* 0x000fc600078e0a05 */
[----:B------:R-:W-:Y:S02]  /*03c0*/  ISETP.GT.U32.AND P0, PT, R12, -0x8, PT ;  /* 0xfffffff80c00780c */ /* 0x000fe40003f04070 */
[----:B------:R-:W-:-:S04]  /*03d0*/  LOP3.LUT R29, R28, 0x7, RZ, 0xc0, !PT ;  /* 0x000000071c1d7812 */ /* 0x000fc800078ec0ff */
[----:B------:R-:W-:-:S07]  /*03e0*/  ISETP.NE.AND P4, PT, R29, RZ, PT ;  /* 0x000000ff1d00720c */ /* 0x000fce0003f85270 */
[----:B------:R-:W-:Y:S06]  /*03f0*/  @P0 BRA `(.L_x_129) ;  /* 0x0000000400840947 */ /* 0x000fec0003800000 */
[----:B------:R-:W-:-:S05]  /*0400*/  LOP3.LUT R30, R28, 0xfffffff8, RZ, 0xc0, !PT ;  /* 0xfffffff81c1e7812 */ /* 0x000fca00078ec0ff */
[----:B------:R-:W-:-:S07]  /*0410*/  IMAD.MOV R30, RZ, RZ, -R30 ;  /* 0x000000ffff1e7224 */ /* 0x000fce00078e0a1e */
.L_x_130:
[----:B------:R-:W-:Y:S02]  /*0420*/  IMAD.U32 R32, RZ, RZ, UR5 ;  /* 0x00000005ff207e24 */ /* 0x000fe4000f8e00ff */
[----:B------:R-:W-:Y:S02]  /*0430*/  IMAD.U32 R33, RZ, RZ, UR6 ;  /* 0x00000006ff217e24 */ /* 0x000fe4000f8e00ff */
[----:B------:R-:W-:-:S05]  /*0440*/  IMAD.WIDE R32, R5, 0x10, R32 ;  /* 0x0000001005207825 */ /* 0x000fca00078e0220 */
[----:B------:R-:W2:Y:S04]  /*0450*/  LDG.E.128 R12, desc[UR8][R32.64+-0x40] ;  /* 0xffffc008200c7981 */ /* 0x000ea8000c1e1d00 */
[----:B------:R-:W3:Y:S01]  /*0460*/  LDG.E.128 R20, desc[UR8][R32.64+-0x30] ;  /* 0xffffd00820147981 */ /* 0x000ee2000c1e1d00 */
[----:B--2---:R-:W-:-:S04]  /*0470*/  LOP3.LUT R17, R14, R10, RZ, 0xc0, !PT ;  /* 0x0000000a0e117212 */ /* 0x004fc800078ec0ff */
[----:B------:R-:W-:Y:S02]  /*0480*/  ISETP.NE.U32.AND P3, PT, R17, R14, PT ;  /* 0x0000000e1100720c */ /* 0x000fe40003f65070 */
[-C--:B------:R-:W-:Y:S02]  /*0490*/  LOP3.LUT R14, R15, R11.reuse, RZ, 0xc0, !PT ;  /* 0x0000000b0f0e7212 */ /* 0x080fe400078ec0ff */
[----:B---3--:R-:W-:Y:S02]  /*04a0*/  LOP3.LUT R17, R23, R11, RZ, 0xc0, !PT ;  /* 0x0000000b17117212 */ /* 0x008fe400078ec0ff */
[----:B------:R-:W-:Y:S02]  /*04b0*/  ISETP.NE.AND.EX P3, PT, R14, R15, PT, P3 ;  /* 0x0000000f0e00720c */ /* 0x000fe40003f65330 */
[----:B------:R-:W-:-:S04]  /*04c0*/  LOP3.LUT R15, R22, R10, RZ, 0xc0, !PT ;  /* 0x0000000a160f7212 */ /* 0x000fc800078ec0ff */
[----:B------:R-:W-:Y:S02]  /*04d0*/  ISETP.NE.U32.AND P1, PT, R15, R22, PT ;  /* 0x000000160f00720c */ /* 0x000fe40003f25070 */
[----:B------:R-:W-:Y:S02]  /*04e0*/  LOP3.LUT R15, R12, R8, RZ, 0xc0, !PT ;  /* 0x000000080c0f7212 */ /* 0x000fe400078ec0ff */
[----:B------:R-:W-:Y:S02]  /*04f0*/  ISETP.NE.AND.EX P1, PT, R17, R23, PT, P1 ;  /* 0x000000171100720c */ /* 0x000fe40003f25310 */
[----:B------:R-:W2:Y:S01]  /*0500*/  LDG.E.128 R16, desc[UR8][R32.64+-0x20] ;  /* 0xffffe00820107981 */ /* 0x000ea2000c1e1d00 */
[----:B------:R-:W-:Y:S02]  /*0510*/  ISETP.EQ.U32.AND P0, PT, R15, R12, PT ;  /* 0x0000000c0f00720c */ /* 0x000fe40003f02070 */
[----:B------:R-:W-:-:S04]  /*0520*/  LOP3.LUT R12, R13, R9, RZ, 0xc0, !PT ;  /* 0x000000090d0c7212 */ /* 0x000fc800078ec0ff */
[----:B------:R-:W-:Y:S02]  /*0530*/  ISETP.EQ.AND.EX P3, PT, R12, R13, !P3, P0 ;  /* 0x0000000d0c00720c */ /* 0x000fe40005f62300 */
[----:B------:R-:W-:-:S04]  /*0540*/  LOP3.LUT R13, R20, R8, RZ, 0xc0, !PT ;  /* 0x00000008140d7212 */ /* 0x000fc800078ec0ff */
[----:B------:R-:W-:Y:S02]  /*0550*/  ISETP.EQ.U32.AND P0, PT, R13, R20, PT ;  /* 0x000000140d00720c */ /* 0x000fe40003f02070 */
[----:B------:R-:W-:-:S04]  /*0560*/  LOP3.LUT R13, R21, R9, RZ, 0xc0, !PT ;  /* 0x00000009150d7212 */ /* 0x000fc800078ec0ff */
[----:B------:R-:W-:Y:S02]  /*0570*/  ISETP.EQ.AND.EX P1, PT, R13, R21, !P1, P0 ;  /* 0x000000150d00720c */ /* 0x000fe40004f22300 */
[----:B------:R-:W3:Y:S04]  /*0580*/  LDG.E.128 R20, desc[UR8][R32.64+-0x10] ;  /* 0xfffff00820147981 */ /* 0x000ee8000c1e1d00 */
[----:B------:R-:W4:Y:S01]  /*0590*/  LDG.E.128 R12, desc[UR8][R32.64] ;  /* 0x00000008200c7981 */ /* 0x000f22000c1e1d00 */
[----:B--2---:R-:W-:-:S04]  /*05a0*/  LOP3.LUT R25, R18, R10, RZ, 0xc0, !PT ;  /* 0x0000000a12197212 */ /* 0x004fc800078ec0ff */
[----:B------:R-:W-:Y:S02]  /*05b0*/  ISETP.NE.U32.AND P0, PT, R25, R18, PT ;  /* 0x000000121900720c */ /* 0x000fe40003f05070 */
[----:B------:R-:W-:Y:S01]  /*05c0*/  LOP3.LUT R18, R19, R11, RZ, 0xc0, !PT ;  /* 0x0000000b13127212 */ /* 0x000fe200078ec0ff */
[----:B------:R-:W2:Y:S03]  /*05d0*/  LDG.E.128 R24, desc[UR8][R32.64+0x30] ;  /* 0x0000300820187981 */ /* 0x000ea6000c1e1d00 */
[----:B------:R-:W-:Y:S02]  /*05e0*/  ISETP.NE.AND.EX P0, PT, R18, R19, PT, P0 ;  /* 0x000000131200720c */ /* 0x000fe40003f05300 */
[----:B------:R-:W-:-:S04]  /*05f0*/  LOP3.LUT R19, R16, R8, RZ, 0xc0, !PT ;  /* 0x0000000810137212 */ /* 0x000fc800078ec0ff */
[----:B------:R-:W-:Y:S02]  /*0600*/  ISETP.EQ.U32.AND P2, PT, R19, R16, PT ;  /* 0x000000101300720c */ /* 0x000fe40003f42070 */
[----:B------:R-:W-:-:S04]  /*0610*/  LOP3.LUT R16, R17, R9, RZ, 0xc0, !PT ;  /* 0x0000000911107212 */ /* 0x000fc800078ec0ff */
[----:B------:R-:W-:Y:S02]  /*0620*/  ISETP.EQ.AND.EX P0, PT, R16, R17, !P0, P2 ;  /* 0x000000111000720c */ /* 0x000fe40004702320 */
[----:B---3--:R-:W-:-:S04]  /*0630*/  LOP3.LUT R17, R22, R10, RZ, 0xc0, !PT ;  /* 0x0000000a16117212 */ /* 0x008fc800078ec0ff */
[----:B------:R-:W-:Y:S02]  /*0640*/  ISETP.NE.U32.AND P2, PT, R17, R22, PT ;  /* 0x000000161100720c */ /* 0x000fe40003f45070 */
[----:B------:R-:W-:-:S04]  /*0650*/  LOP3.LUT R17, R23, R11, RZ, 0xc0, !PT ;  /* 0x0000000b17117212 */ /* 0x000fc800078ec0ff */
[----:B------:R-:W-:Y:S02]  /*0660*/  ISETP.NE.AND.EX P2, PT, R17, R23, PT, P2 ;  /* 0x000000171100720c */ /* 0x000fe40003f45320 */
[----:B------:R-:W-:-:S04]  /*0670*/  LOP3.LUT R17, R20, R8, RZ, 0xc0, !PT ;  /* 0x0000000814117212 */ /* 0x000fc800078ec0ff */
[----:B------:R-:W-:Y:S02]  /*0680*/  ISETP.EQ.U32.AND P5, PT, R17, R20, PT ;  /* 0x000000141100720c */ /* 0x000fe40003fa2070 */
[----:B------:R-:W-:-:S04]  /*0690*/  LOP3.LUT R17, R21, R9, RZ, 0xc0, !PT ;  /* 0x0000000915117212 */ /* 0x000fc800078ec0ff */
[----:B------:R-:W-:Y:S02]  /*06a0*/  ISETP.EQ.AND.EX P2, PT, R17, R21, !P2, P5 ;  /* 0x000000151100720c */ /* 0x000fe40005742350 */
[----:B------:R-:W3:Y:S01]  /*06b0*/  LDG.E.128 R16, desc[UR8][R32.64+0x10] ;  /* 0x0000100820107981 */ /* 0x000ee2000c1e1d00 */
[----:B----4-:R-:W-:-:S04]  /*06c0*/  LOP3.LUT R21, R14, R10, RZ, 0xc0, !PT ;  /* 0x0000000a0e157212 */ /* 0x010fc800078ec0ff */
[----:B------:R-:W-:Y:S02]  /*06d0*/  ISETP.NE.U32.AND P5, PT, R21, R14, PT ;  /* 0x0000000e1500720c */ /* 0x000fe40003fa5070 */
[----:B------:R-:W4:Y:S01]  /*06e0*/  LDG.E.128 R20, desc[UR8][R32.64+0x20] ;  /* 0x0000200820147981 */ /* 0x000f22000c1e1d00 */
[----:B------:R-:W-:-:S04]  /*06f0*/  LOP3.LUT R14, R15, R11, RZ, 0xc0, !PT ;  /* 0x0000000b0f0e7212 */ /* 0x000fc800078ec0ff */
[----:B------:R-:W-:Y:S01]  /*0700*/  ISETP.NE.AND.EX P5, PT, R14, R15, PT, P5 ;  /* 0x0000000f0e00720c */ /* 0x000fe20003fa5350 */
[----:B------:R-:W-:Y:S02]  /*0710*/  VIADD R14, R3, 0x1 ;  /* 0x00000001030e7836 */ /* 0x000fe40000000000 */
[----:B------:R-:W-:Y:S01]  /*0720*/  @!P3 IMAD.MOV R14, RZ, RZ, R3 ;  /* 0x000000ffff0eb224 */ /* 0x000fe200078e0203 */
[----:B------:R-:W-:-:S04]  /*0730*/  LOP3.LUT R3, R12, R8, RZ, 0xc0, !PT ;  /* 0x000000080c037212 */ /* 0x000fc800078ec0ff */
[----:B------:R-:W-:Y:S02]  /*0740*/  ISETP.EQ.U32.AND P3, PT, R3, R12, PT ;  /* 0x0000000c0300720c */ /* 0x000fe40003f62070 */
[----:B------:R-:W-:-:S04]  /*0750*/  LOP3.LUT R3, R13, R9, RZ, 0xc0, !PT ;  /* 0x000000090d037212 */ /* 0x000fc800078ec0ff */
[----:B------:R-:W-:Y:S01]  /*0760*/  ISETP.EQ.AND.EX P3, PT, R3, R13, !P5, P3 ;  /* 0x0000000d0300720c */ /* 0x000fe20006f62330 */
[----:B------:R-:W-:Y:S02]  /*0770*/  VIADD R30, R30, 0x8 ;  /* 0x000000081e1e7836 */ /* 0x000fe40000000000 */
[----:B------:R-:W-:Y:S01]  /*0780*/  VIADD R5, R5, 0x8 ;  /* 0x0000000805057836 */ /* 0x000fe20000000000 */
[----:B---3--:R-:W-:-:S04]  /*0790*/  LOP3.LUT R3, R18, R10, RZ, 0xc0, !PT ;  /* 0x0000000a12037212 */ /* 0x008fc800078ec0ff */
[----:B------:R-:W-:Y:S02]  /*07a0*/  ISETP.NE.U32.AND P5, PT, R3, R18, PT ;  /* 0x000000120300720c */ /* 0x000fe40003fa5070 */
[----:B------:R-:W-:-:S04]  /*07b0*/  LOP3.LUT R3, R19, R11, RZ, 0xc0, !PT ;  /* 0x0000000b13037212 */ /* 0x000fc800078ec0ff */
[----:B------:R-:W-:Y:S01]  /*07c0*/  ISETP.NE.AND.EX P5, PT, R3, R19, PT, P5 ;  /* 0x000000130300720c */ /* 0x000fe20003fa5350 */
[----:B------:R-:W-:Y:S02]  /*07d0*/  VIADD R3, R14, 0x1 ;  /* 0x000000010e037836 */ /* 0x000fe40000000000 */
[----:B------:R-:W-:-:S04]  /*07e0*/  @!P1 IMAD.MOV R3, RZ, RZ, R14 ;  /* 0x000000ffff039224 */ /* 0x000fc800078e020e */
[----:B------:R-:W-:Y:S02]  /*07f0*/  VIADD R12, R3, 0x1 ;  /* 0x00000001030c7836 */ /* 0x000fe40000000000 */
[----:B------:R-:W-:Y:S01]  /*0800*/  @!P0 IMAD.MOV R12, RZ, RZ, R3 ;  /* 0x000000ffff0c8224 */ /* 0x000fe200078e0203 */
[----:B------:R-:W-:-:S04]  /*0810*/  LOP3.LUT R3, R16, R8, RZ, 0xc0, !PT ;  /* 0x0000000810037212 */ /* 0x000fc800078ec0ff */
[----:B------:R-:W-:Y:S02]  /*0820*/  ISETP.EQ.U32.AND P0, PT, R3, R16, PT ;  /* 0x000000100300720c */ /* 0x000fe40003f02070 */
[----:B------:R-:W-:Y:S01]  /*0830*/  LOP3.LUT R3, R17, R9, RZ, 0xc0, !PT ;  /* 0x0000000911037212 */ /* 0x000fe200078ec0ff */
[----:B------:R-:W-:Y:S02]  /*0840*/  VIADD R13, R12, 0x1 ;  /* 0x000000010c0d7836 */ /* 0x000fe40000000000 */
[----:B------:R-:W-:Y:S01]  /*0850*/  @!P2 IMAD.MOV R13, RZ, RZ, R12 ;  /* 0x000000ffff0da224 */ /* 0x000fe200078e020c */
[----:B------:R-:W-:Y:S02]  /*0860*/  ISETP.EQ.AND.EX P0, PT, R3, R17, !P5, P0 ;  /* 0x000000110300720c */ /* 0x000fe40006f02300 */
[----:B----4-:R-:W-:Y:S01]  /*0870*/  LOP3.LUT R3, R22, R10, RZ, 0xc0, !PT ;  /* 0x0000000a16037212 */ /* 0x010fe200078ec0ff */
[----:B------:R-:W-:Y:S01]  /*0880*/  VIADD R12, R13, 0x1 ;  /* 0x000000010d0c7836 */ /* 0x000fe20000000000 */
[----:B------:R-:W-:Y:S01]  /*0890*/  LOP3.LUT R15, R20, R8, RZ, 0xc0, !PT ;  /* 0x00000008140f7212 */ /* 0x000fe200078ec0ff */
[----:B------:R-:W-:Y:S01]  /*08a0*/  @!P3 IMAD.MOV R12, RZ, RZ, R13 ;  /* 0x000000ffff0cb224 */ /* 0x000fe200078e020d */
[----:B------:R-:W-:-:S02]  /*08b0*/  ISETP.NE.U32.AND P1, PT, R3, R22, PT ;  /* 0x000000160300720c */ /* 0x000fc40003f25070 */
[----:B------:R-:W-:Y:S02]  /*08c0*/  LOP3.LUT R13, R23, R11, RZ, 0xc0, !PT ;  /* 0x0000000b170d7212 */ /* 0x000fe400078ec0ff */
[----:B------:R-:W-:Y:S02]  /*08d0*/  ISETP.EQ.U32.AND P3, PT, R15, R20, PT ;  /* 0x000000140f00720c */ /* 0x000fe40003f62070 */
[----:B------:R-:W-:Y:S02]  /*08e0*/  ISETP.NE.AND.EX P1, PT, R13, R23, PT, P1 ;  /* 0x000000170d00720c */ /* 0x000fe40003f25310 */
[----:B------:R-:W-:Y:S02]  /*08f0*/  LOP3.LUT R15, R21, R9, RZ, 0xc0, !PT ;  /* 0x00000009150f7212 */ /* 0x000fe400078ec0ff */
[----:B--2---:R-:W-:Y:S02]  /*0900*/  LOP3.LUT R3, R26, R10, RZ, 0xc0, !PT ;  /* 0x0000000a1a037212 */ /* 0x004fe400078ec0ff */
[----:B------:R-:W-:Y:S01]  /*0910*/  ISETP.EQ.AND.EX P1, PT, R15, R21, !P1, P3 ;  /* 0x000000150f00720c */ /* 0x000fe20004f22330 */
[----:B------:R-:W-:Y:S01]  /*0920*/  VIADD R14, R12, 0x1 ;  /* 0x000000010c0e7836 */ /* 0x000fe20000000000 */
[----:B------:R-:W-:Y:S01]  /*0930*/  ISETP.NE.U32.AND P2, PT, R3, R26, PT ;  /* 0x0000001a0300720c */ /* 0x000fe20003f45070 */
[----:B------:R-:W-:Y:S01]  /*0940*/  @!P0 IMAD.MOV R14, RZ, RZ, R12 ;  /* 0x000000ffff0e8224 */ /* 0x000fe200078e020c */
[----:B------:R-:W-:-:S02]  /*0950*/  LOP3.LUT R3, R27, R11, RZ, 0xc0, !PT ;  /* 0x0000000b1b037212 */ /* 0x000fc400078ec0ff */
[----:B------:R-:W-:Y:S01]  /*0960*/  LOP3.LUT R13, R24, R8, RZ, 0xc0, !PT ;  /* 0x00000008180d7212 */ /* 0x000fe200078ec0ff */
[----:B------:R-:W-:Y:S01]  /*0970*/  VIADD R12, R14, 0x1 ;  /* 0x000000010e0c7836 */ /* 0x000fe20000000000 */
[----:B------:R-:W-:Y:S02]  /*0980*/  ISETP.NE.AND.EX P2, PT, R3, R27, PT, P2 ;  /* 0x0000001b0300720c */ /* 0x000fe40003f45320 */
[----:B------:R-:W-:Y:S02]  /*0990*/  ISETP.EQ.U32.AND P3, PT, R13, R24, PT ;  /* 0x000000180d00720c */ /* 0x000fe40003f62070 */
[----:B------:R-:W-:Y:S01]  /*09a0*/  LOP3.LUT R3, R25, R9, RZ, 0xc0, !PT ;  /* 0x0000000919037212 */ /* 0x000fe200078ec0ff */
[----:B------:R-:W-:Y:S01]  /*09b0*/  @!P1 IMAD.MOV R12, RZ, RZ, R14 ;  /* 0x000000ffff0c9224 */ /* 0x000fe200078e020e */
[----:B------:R-:W-:Y:S02]  /*09c0*/  ISETP.NE.AND P1, PT, R30, RZ, PT ;  /* 0x000000ff1e00720c */ /* 0x000fe40003f25270 */
[----:B------:R-:W-:Y:S01]  /*09d0*/  ISETP.EQ.AND.EX P0, PT, R3, R25, !P2, P3 ;  /* 0x000000190300720c */ /* 0x000fe20005702330 */
[----:B------:R-:W-:-:S12]  /*09e0*/  VIADD R3, R12, 0x1 ;  /* 0x000000010c037836 */ /* 0x000fd80000000000 */
[----:B------:R-:W-:Y:S01]  /*09f0*/  @!P0 IMAD.MOV R3, RZ, RZ, R12 ;  /* 0x000000ffff038224 */ /* 0x000fe200078e020c */
[----:B------:R-:W-:Y:S06]  /*0a00*/  @P1 BRA `(.L_x_130) ;  /* 0xfffffff800841947 */ /* 0x000fec000383ffff */
.L_x_129:
[----:B------:R-:W-:Y:S05]  /*0a10*/  BSYNC.RECONVERGENT B1 ;  /* 0x0000000000017941 */ /* 0x000fea0003800200 */
.L_x_128:
[----:B------:R-:W-:Y:S05]  /*0a20*/  @!P4 BRA `(.L_x_127) ;  /* 0x000000040090c947 */ /* 0x000fea0003800000 */
[----:B------:R-:W-:Y:S01]  /*0a30*/  ISETP.GE.U32.AND P0, PT, R29, 0x4, PT ;  /* 0x000000041d00780c */ /* 0x000fe20003f06070 */
[----:B------:R-:W-:Y:S01]  /*0a40*/  BSSY.RECONVERGENT B1, `(.L_x_131) ;  /* 0x0000033000017945 */ /* 0x000fe20003800200 */
[----:B------:R-:W-:-:S04]  /*0a50*/  LOP3.LUT R30, R28, 0x3, RZ, 0xc0, !PT ;  /* 0x000000031c1e7812 */ /* 0x000fc800078ec0ff */
[----:B------:R-:W-:-:S07]  /*0a60*/  ISETP.NE.AND P3, PT, R30, RZ, PT ;  /* 0x000000ff1e00720c */ /* 0x000fce0003f65270 */
[----:B------:R-:W-:Y:S06]  /*0a70*/  @!P0 BRA `(.L_x_132) ;  /* 0x0000000000bc8947 */ /* 0x000fec0003800000 */
[----:B------:R-:W0:Y:S02]  /*0a80*/  LDC.64 R32, c[0x0][0x380] ;  /* 0x0000e000ff207b82 */ /* 0x000e240000000a00 */
[----:B0-----:R-:W-:-:S05]  /*0a90*/  IMAD.WIDE R32, R5, 0x10, R32 ;  /* 0x0000001005207825 */ /* 0x001fca00078e0220 */
[----:B------:R-:W2:Y:S04]  /*0aa0*/  LDG.E.128 R12, desc[UR8][R32.64] ;  /* 0x00000008200c7981 */ /* 0x000ea8000c1e1d00 */
[----:B------:R-:W3:Y:S04]  /*0ab0*/  LDG.E.128 R16, desc[UR8][R32.64+0x10] ;  /* 0x0000100820107981 */ /* 0x000ee8000c1e1d00 */
[----:B------:R-:W4:Y:S01]  /*0ac0*/  LDG.E.128 R24, desc[UR8][R32.64+0x30] ;  /* 0x0000300820187981 */ /* 0x000f22000c1e1d00 */
[----:B--2---:R-:W-:-:S04]  /*0ad0*/  LOP3.LUT R21, R14, R10, RZ, 0xc0, !PT ;  /* 0x0000000a0e157212 */ /* 0x004fc800078ec0ff */
[----:B------:R-:W-:Y:S02]  /*0ae0*/  ISETP.NE.U32.AND P1, PT, R21, R14, PT ;  /* 0x0000000e1500720c */ /* 0x000fe40003f25070 */
[----:B------:R-:W2:Y:S01]  /*0af0*/  LDG.E.128 R20, desc[UR8][R32.64+0x20] ;  /* 0x0000200820147981 */ /* 0x000ea2000c1e1d00 */
[----:B------:R-:W-:-:S04]  /*0b00*/  LOP3.LUT R14, R15, R11, RZ, 0xc0, !PT ;  /* 0x0000000b0f0e7212 */ /* 0x000fc800078ec0ff */
        /* <DEDUP_REMOVED lines=9> */
[----:B------:R-:W-:Y:S02]  /*0ba0*/  LOP3.LUT R13, R16, R8, RZ, 0xc0, !PT ;  /* 0x00000008100d7212 */ /* 0x000fe400078ec0ff */
[----:B------:R-:W-:Y:S02]  /*0bb0*/  LOP3.LUT R15, R17, R9, RZ, 0xc0, !PT ;  /* 0x00000009110f7212 */ /* 0x000fe400078ec0ff */
[----:B------:R-:W-:Y:S01]  /*0bc0*/  ISETP.EQ.U32.AND P2, PT, R13, R16, PT ;  /* 0x000000100d00720c */ /* 0x000fe20003f42070 */
[----:B------:R-:W-:-:S03]  /*0bd0*/  VIADD R12, R3, 0x1 ;  /* 0x00000001030c7836 */ /* 0x000fc60000000000 */
[----:B------:R-:W-:Y:S01]  /*0be0*/  ISETP.EQ.AND.EX P0, PT, R15, R17, !P0, P2 ;  /* 0x000000110f00720c */ /* 0x000fe20004702320 */
[----:B------:R-:W-:Y:S01]  /*0bf0*/  @!P1 IMAD.MOV R12, RZ, RZ, R3 ;  /* 0x000000ffff0c9224 */ /* 0x000fe200078e0203 */
[----:B----4-:R-:W-:-:S03]  /*0c00*/  LOP3.LUT R3, R26, R10, RZ, 0xc0, !PT ;  /* 0x0000000a1a037212 */ /* 0x010fc600078ec0ff */
[----:B------:R-:W-:-:S08]  /*0c10*/  VIADD R14, R12, 0x1 ;  /* 0x000000010c0e7836 */ /* 0x000fd00000000000 */
[----:B------:R-:W-:-:S04]  /*0c20*/  @!P0 IMAD.MOV R14, RZ, RZ, R12 ;  /* 0x000000ffff0e8224 */ /* 0x000fc800078e020c */
[----:B------:R-:W-:Y:S02]  /*0c30*/  VIADD R12, R14, 0x1 ;  /* 0x000000010e0c7836 */ /* 0x000fe40000000000 */
[----:B------:R-:W-:Y:S01]  /*0c40*/  VIADD R5, R5, 0x4 ;  /* 0x0000000405057836 */ /* 0x000fe20000000000 */
[----:B--2---:R-:W-:Y:S02]  /*0c50*/  LOP3.LUT R13, R22, R10, RZ, 0xc0, !PT ;  /* 0x0000000a160d7212 */ /* 0x004fe400078ec0ff */
[----:B------:R-:W-:Y:S02]  /*0c60*/  LOP3.LUT R15, R20, R8, RZ, 0xc0, !PT ;  /* 0x00000008140f7212 */ /* 0x000fe400078ec0ff */
[----:B------:R-:W-:Y:S02]  /*0c70*/  ISETP.NE.U32.AND P2, PT, R13, R22, PT ;  /* 0x000000160d00720c */ /* 0x000fe40003f45070 */
[----:B------:R-:W-:Y:S02]  /*0c80*/  LOP3.LUT R13, R23, R11, RZ, 0xc0, !PT ;  /* 0x0000000b170d7212 */ /* 0x000fe400078ec0ff */
[----:B------:R-:W-:-:S02]  /*0c90*/  ISETP.EQ.U32.AND P4, PT, R15, R20, PT ;  /* 0x000000140f00720c */ /* 0x000fc40003f82070 */
[----:B------:R-:W-:Y:S02]  /*0ca0*/  ISETP.NE.AND.EX P1, PT, R13, R23, PT, P2 ;  /* 0x000000170d00720c */ /* 0x000fe40003f25320 */
[----:B------:R-:W-:Y:S02]  /*0cb0*/  ISETP.NE.U32.AND P2, PT, R3, R26, PT ;  /* 0x0000001a0300720c */ /* 0x000fe40003f45070 */
[----:B------:R-:W-:Y:S02]  /*0cc0*/  LOP3.LUT R15, R21, R9, RZ, 0xc0, !PT ;  /* 0x00000009150f7212 */ /* 0x000fe400078ec0ff */
[----:B------:R-:W-:Y:S02]  /*0cd0*/  LOP3.LUT R3, R27, R11, RZ, 0xc0, !PT ;  /* 0x0000000b1b037212 */ /* 0x000fe400078ec0ff */
[----:B------:R-:W-:Y:S02]  /*0ce0*/  LOP3.LUT R13, R24, R8, RZ, 0xc0, !PT ;  /* 0x00000008180d7212 */ /* 0x000fe400078ec0ff */
[----:B------:R-:W-:-:S02]  /*0cf0*/  ISETP.EQ.AND.EX P1, PT, R15, R21, !P1, P4 ;  /* 0x000000150f00720c */ /* 0x000fc40004f22340 */
[----:B------:R-:W-:Y:S02]  /*0d00*/  ISETP.NE.AND.EX P2, PT, R3, R27, PT, P2 ;  /* 0x0000001b0300720c */ /* 0x000fe40003f45320 */
[----:B------:R-:W-:Y:S02]  /*0d10*/  ISETP.EQ.U32.AND P4, PT, R13, R24, PT ;  /* 0x000000180d00720c */ /* 0x000fe40003f82070 */
[----:B------:R-:W-:-:S04]  /*0d20*/  LOP3.LUT R3, R25, R9, RZ, 0xc0, !PT ;  /* 0x0000000919037212 */ /* 0x000fc800078ec0ff */
[----:B------:R-:W-:-:S03]  /*0d30*/  ISETP.EQ.AND.EX P0, PT, R3, R25, !P2, P4 ;  /* 0x000000190300720c */ /* 0x000fc60005702340 */
[----:B------:R-:W-:-:S04]  /*0d40*/  @!P1 IMAD.MOV R12, RZ, RZ, R14 ;  /* 0x000000ffff0c9224 */ /* 0x000fc800078e020e */
[----:B------:R-:W-:-:S06]  /*0d50*/  VIADD R3, R12, 0x1 ;  /* 0x000000010c037836 */ /* 0x000fcc0000000000 */
[----:B------:R-:W-:-:S07]  /*0d60*/  @!P0 IMAD.MOV R3, RZ, RZ, R12 ;  /* 0x000000ffff038224 */ /* 0x000fce00078e020c */
.L_x_132:
[----:B------:R-:W-:Y:S05]  /*0d70*/  BSYNC.RECONVERGENT B1 ;  /* 0x0000000000017941 */ /* 0x000fea0003800200 */
.L_x_131:
[----:B------:R-:W-:Y:S05]  /*0d80*/  @!P3 BRA `(.L_x_127) ;  /* 0x0000000000b8b947 */ /* 0x000fea0003800000 */
[----:B------:R-:W-:Y:S01]  /*0d90*/  ISETP.NE.AND P0, PT, R30, 0x1, PT ;  /* 0x000000011e00780c */ /* 0x000fe20003f05270 */
[----:B------:R-:W-:Y:S01]  /*0da0*/  BSSY.RECONVERGENT B1, `(.L_x_133) ;  /* 0x000001d000017945 */ /* 0x000fe20003800200 */
[----:B------:R-:W-:-:S04]  /*0db0*/  LOP3.LUT R28, R28, 0x1, RZ, 0xc0, !PT ;  /* 0x000000011c1c7812 */ /* 0x000fc800078ec0ff */
[----:B------:R-:W-:-:S07]  /*0dc0*/  ISETP.NE.U32.AND P3, PT, R28, 0x1, PT ;  /* 0x000000011c00780c */ /* 0x000fce0003f65070 */
[----:B------:R-:W-:Y:S06]  /*0dd0*/  @!P0 BRA `(.L_x_134) ;  /* 0x0000000000648947 */ /* 0x000fec0003800000 */
[----:B------:R-:W0:Y:S02]  /*0de0*/  LDC.64 R12, c[0x0][0x380] ;  /* 0x0000e000ff0c7b82 */ /* 0x000e240000000a00 */
[----:B0-----:R-:W-:-:S05]  /*0df0*/  IMAD.WIDE R20, R5, 0x10, R12 ;  /* 0x0000001005147825 */ /* 0x001fca00078e020c */
[----:B------:R-:W2:Y:S04]  /*0e00*/  LDG.E.128 R12, desc[UR8][R20.64] ;  /* 0x00000008140c7981 */ /* 0x000ea8000c1e1d00 */
[----:B------:R-:W3:Y:S01]  /*0e10*/  LDG.E.128 R16, desc[UR8][R20.64+0x10] ;  /* 0x0000100814107981 */ /* 0x000ee2000c1e1d00 */
[----:B------:R-:W-:Y:S01]  /*0e20*/  VIADD R5, R5, 0x2 ;  /* 0x0000000205057836 */ /* 0x000fe20000000000 */
[----:B--2---:R-:W-:Y:S02]  /*0e30*/  LOP3.LUT R25, R14, R10, RZ, 0xc0, !PT ;  /* 0x0000000a0e197212 */ /* 0x004fe400078ec0ff */
[----:B------:R-:W-:Y:S02]  /*0e40*/  LOP3.LUT R23, R12, R8, RZ, 0xc0, !PT ;  /* 0x000000080c177212 */ /* 0x000fe400078ec0ff */
[----:B------:R-:W-:-:S02]  /*0e50*/  ISETP.NE.U32.AND P0, PT, R25, R14, PT ;  /* 0x0000000e1900720c */ /* 0x000fc40003f05070 */
[----:B------:R-:W-:Y:S02]  /*0e60*/  LOP3.LUT R14, R15, R11, RZ, 0xc0, !PT ;  /* 0x0000000b0f0e7212 */ /* 0x000fe400078ec0ff */
[----:B---3--:R-:W-:Y:S02]  /*0e70*/  LOP3.LUT R25, R18, R10, RZ, 0xc0, !PT ;  /* 0x0000000a12197212 */ /* 0x008fe400078ec0ff */
[----:B------:R-:W-:Y:S02]  /*0e80*/  ISETP.EQ.U32.AND P1, PT, R23, R12, PT ;  /* 0x0000000c1700720c */ /* 0x000fe40003f22070 */
[----:B------:R-:W-:Y:S02]  /*0e90*/  ISETP.NE.AND.EX P0, PT, R14, R15, PT, P0 ;  /* 0x0000000f0e00720c */ /* 0x000fe40003f05300 */
[----:B------:R-:W-:Y:S02]  /*0ea0*/  LOP3.LUT R12, R13, R9, RZ, 0xc0, !PT ;  /* 0x000000090d0c7212 */ /* 0x000fe400078ec0ff */
[----:B------:R-:W-:-:S02]  /*0eb0*/  ISETP.NE.U32.AND P2, PT, R25, R18, PT ;  /* 0x000000121900720c */ /* 0x000fc40003f45070 */
[----:B------:R-:W-:Y:S02]  /*0ec0*/  LOP3.LUT R15, R16, R8, RZ, 0xc0, !PT ;  /* 0x00000008100f7212 */ /* 0x000fe400078ec0ff */
[----:B------:R-:W-:Y:S02]  /*0ed0*/  LOP3.LUT R18, R19, R11, RZ, 0xc0, !PT ;  /* 0x0000000b13127212 */ /* 0x000fe400078ec0ff */
[----:B------:R-:W-:Y:S01]  /*0ee0*/  ISETP.EQ.AND.EX P0, PT, R12, R13, !P0, P1 ;  /* 0x0000000d0c00720c */ /* 0x000fe20004702310 */
[----:B------:R-:W-:Y:S01]  /*0ef0*/  VIADD R12, R3, 0x1 ;  /* 0x00000001030c7836 */ /* 0x000fe20000000000 */
[----:B------:R-:W-:Y:S02]  /*0f00*/  ISETP.EQ.U32.AND P1, PT, R15, R16, PT ;  /* 0x000000100f00720c */ /* 0x000fe40003f22070 */
[----:B------:R-:W-:Y:S02]  /*0f10*/  ISETP.NE.AND.EX P2, PT, R18, R19, PT, P2 ;  /* 0x000000131200720c */ /* 0x000fe40003f45320 */
[----:B------:R-:W-:-:S04]  /*0f20*/  LOP3.LUT R13, R17, R9, RZ, 0xc0, !PT ;  /* 0x00000009110d7212 */ /* 0x000fc800078ec0ff */
[----:B------:R-:W-:-:S03]  /*0f30*/  ISETP.EQ.AND.EX P1, PT, R13, R17, !P2, P1 ;  /* 0x000000110d00720c */ /* 0x000fc60005722310 */
[----:B------:R-:W-:-:S04]  /*0f40*/  @!P0 IMAD.MOV R12, RZ, RZ, R3 ;  /* 0x000000ffff0c8224 */ /* 0x000fc800078e0203 */
[----:B------:R-:W-:-:S06]  /*0f50*/  VIADD R3, R12, 0x1 ;  /* 0x000000010c037836 */ /* 0x000fcc0000000000 */
[----:B------:R-:W-:-:S07]  /*0f60*/  @!P1 IMAD.MOV R3, RZ, RZ, R12 ;  /* 0x000000ffff039224 */ /* 0x000fce00078e020c */
.L_x_134:
[----:B------:R-:W-:Y:S05]  /*0f70*/  BSYNC.RECONVERGENT B1 ;  /* 0x0000000000017941 */ /* 0x000fea0003800200 */
.L_x_133:
[----:B------:R-:W-:Y:S05]  /*0f80*/  @P3 BRA `(.L_x_127) ;  /* 0x0000000000383947 */ /* 0x000fea0003800000 */
[----:B------:R-:W0:Y:S02]  /*0f90*/  LDC.64 R12, c[0x0][0x380] ;  /* 0x0000e000ff0c7b82 */ /* 0x000e240000000a00 */
[----:B0-----:R-:W-:-:S06]  /*0fa0*/  IMAD.WIDE R12, R5, 0x10, R12 ;  /* 0x00000010050c7825 */ /* 0x001fcc00078e020c */
[----:B------:R-:W2:Y:S02]  /*0fb0*/  LDG.E.128 R12, desc[UR8][R12.64] ;  /* 0x000000080c0c7981 */ /* 0x000ea4000c1e1d00 */
[----:B--2---:R-:W-:Y:S02]  /*0fc0*/  LOP3.LUT R5, R14, R10, RZ, 0xc0, !PT ;  /* 0x0000000a0e057212 */ /* 0x004fe400078ec0ff */
[----:B------:R-:W-:Y:S02]  /*0fd0*/  LOP3.LUT R19, R12, R8, RZ, 0xc0, !PT ;  /* 0x000000080c137212 */ /* 0x000fe400078ec0ff */
[----:B------:R-:W-:Y:S02]  /*0fe0*/  LOP3.LUT R17, R15, R11, RZ, 0xc0, !PT ;  /* 0x0000000b0f117212 */ /* 0x000fe400078ec0ff */
[----:B------:R-:W-:Y:S02]  /*0ff0*/  ISETP.NE.U32.AND P0, PT, R5, R14, PT ;  /* 0x0000000e0500720c */ /* 0x000fe40003f05070 */
[----:B------:R-:W-:-:S02]  /*1000*/  ISETP.EQ.U32.AND P1, PT, R19, R12, PT ;  /* 0x0000000c1300720c */ /* 0x000fc40003f22070 */
[----:B------:R-:W-:Y:S02]  /*1010*/  LOP3.LUT R5, R13, R9, RZ, 0xc0, !PT ;  /* 0x000000090d057212 */ /* 0x000fe400078ec0ff */
[----:B------:R-:W-:-:S04]  /*1020*/  ISETP.NE.AND.EX P0, PT, R17, R15, PT, P0 ;  /* 0x0000000f1100720c */ /* 0x000fc80003f05300 */
[----:B------:R-:W-:Y:S01]  /*1030*/  ISETP.EQ.AND.EX P0, PT, R5, R13, !P0, P1 ;  /* 0x0000000d0500720c */ /* 0x000fe20004702310 */
[----:B------:R-:W-:-:S12]  /*1040*/  VIADD R5, R3, 0x1 ;  /* 0x0000000103057836 */ /* 0x000fd80000000000 */
[----:B------:R-:W-:-:S04]  /*1050*/  @!P0 IMAD.MOV R5, RZ, RZ, R3 ;  /* 0x000000ffff058224 */ /* 0x000fc800078e0203 */
[----:B------:R-:W-:-:S07]  /*1060*/  IMAD.MOV.U32 R3, RZ, RZ, R5 ;  /* 0x000000ffff037224 */ /* 0x000fce00078e0005 */
.L_x_127:
[----:B------:R-:W-:Y:S05]  /*1070*/  BSYNC.RECONVERGENT B0 ;  /* 0x0000000000007941 */ /* 0x000fea0003800200 */
.L_x_126:
[----:B------:R-:W0:Y:S01]  /*1080*/  LDCU UR7, c[0x0][0x390] ;  /* 0x00007200ff0777ac */ /* 0x000e220008000800 */
[----:B------:R-:W-:-:S04]  /*1090*/  UIADD3 UR4, UPT, UPT, UR4, 0x1, URZ ;  /* 0x0000000104047890 */ /* 0x000fc8000fffe0ff */
[----:B0-----:R-:W-:-:S09]  /*10a0*/  UISETP.NE.AND UP0, UPT, UR4, UR7, UPT ;  /* 0x000000070400728c */ /* 0x001fd2000bf05270 */
[----:B------:R-:W-:Y:S05]  /*10b0*/  BRA.U UP0, `(.L_x_135) ;  /* 0xfffffff100807547 */ /* 0x000fea000b83ffff */
.L_x_125:
[----:B------:R-:W0:Y:S01]  /*10c0*/  LDC.64 R8, c[0x0][0x3b0] ;  /* 0x0000ec00ff087b82 */ /* 0x000e220000000a00 */
[----:B------:R-:W-:Y:S01]  /*10d0*/  MOV R0, 0x148 ;  /* 0x0000014800007802 */ /* 0x000fe20000000f00 */
[----:B------:R1:W-:Y:S01]  /*10e0*/  STL.64 [R1], R2 ;  /* 0x0000000201007387 */ /* 0x0003e20000100a00 */
[----:B------:R-:W2:Y:S05]  /*10f0*/  LDCU.64 UR4, c[0x4][0x140] ;  /* 0x01002800ff0477ac */ /* 0x000eaa0008000a00 */
[----:B------:R1:W3:Y:S01]  /*1100*/  LDC.64 R10, c[0x4][R0] ;  /* 0x01000000000a7b82 */ /* 0x0002e20000000a00 */
[----:B--2---:R-:W-:Y:S02]  /*1110*/  IMAD.U32 R4, RZ, RZ, UR4 ;  /* 0x00000004ff047e24 */ /* 0x004fe4000f8e00ff */
[----:B------:R-:W-:-:S02]  /*1120*/  IMAD.U32 R5, RZ, RZ, UR5 ;  /* 0x00000005ff057e24 */ /* 0x000fc4000f8e00ff */
[----:B0-----:R-:W-:-:S05]  /*1130*/  IMAD.WIDE R8, R2, 0x4, R8 ;  /* 0x0000000402087825 */ /* 0x001fca00078e0208 */
[----:B------:R1:W-:Y:S02]  /*1140*/  STG.E desc[UR8][R8.64], R3 ;  /* 0x0000000308007986 */ /* 0x0003e4000c101908 */
[----:B------:R-:W-:-:S07]  /*1150*/  LEPC R20, `(.L_x_136) ;  /* 0x000000001014794e */ /* 0x000fce0000000000 */
[----:B-1-3--:R-:W-:Y:S05]  /*1160*/  CALL.ABS.NOINC R10 ;  /* 0x000000000a007343 */ /* 0x00afea0003c00000 */
.L_x_136:
[----:B------:R-:W-:Y:S05]  /*1170*/  EXIT ;  /* 0x000000000000794d */ /* 0x000fea0003800000 */
.L_x_137:
        /* <DEDUP_REMOVED lines=16> */
.L_x_143:


//--------------------- .nv.global.init           --------------------------
	.section	.nv.global.init,"aw",@progbits
.nv.global.init:
	.type		$str,@object
	.size		$str,(.L_40 - $str)
$str:
        /*0000*/ 	.byte	0x6f, 0x75, 0x74, 0x5f, 0x63, 0x6f, 0x75, 0x6e, 0x74, 0x5b, 0x25, 0x64, 0x5d, 0x3d, 0x25, 0x64
        /*0010*/ 	.byte	0x0a, 0x00
.L_40:


//--------------------- .nv.shared._ZN3cub18CUB_300001_SM_10006detail4scan16DeviceScanKernelINS2_10policy_hubIimijN4cuda3std3__44plusIvEEE10Policy1000EPiPmNS0_13ScanTileStateIiLb1EEES9_NS0_8NullTypeEjiLb0ESG_EEvT0_T1_T2_iT3_T4_T5_ --------------------------
	.section	.nv.shared._ZN3cub18CUB_300001_SM_10006detail4scan16DeviceScanKernelINS2_10policy_hubIimijN4cuda3std3__44plusIvEEE10Policy1000EPiPmNS0_13ScanTileStateIiLb1EEES9_NS0_8NullTypeEjiLb0ESG_EEvT0_T1_T2_iT3_T4_T5_,"aw",@nobits
	.sectionflags	@""
	.align	16
.nv.shared._ZN3cub18CUB_300001_SM_10006detail4scan16DeviceScanKernelINS2_10policy_hubIimijN4cuda3std3__44plusIvEEE10Policy1000EPiPmNS0_13ScanTileStateIiLb1EEES9_NS0_8NullTypeEjiLb0ESG_EEvT0_T1_T2_iT3_T4_T5_:
	.zero		13328


//--------------------- .nv.shared.reserved.0     --------------------------
	.section	.nv.shared.reserved.0,"aw",@nobits
	.weak		__nv_reservedSMEM_offset_0_alias
	.size		__nv_reservedSMEM_offset_0_alias, 0, 64
	.other		__nv_reservedSMEM_offset_0_alias,@"STO_CUDA_RESERVED_SHARED STV_DEFAULT"
__nv_reservedSMEM_offset_0_alias:
	.zero		0
	.zero		64


//--------------------- .nv.global                --------------------------
	.section	.nv.global,"aw",@nobits
.nv.global:
	.type		_ZN34_INTERNAL_f1a3d0c8_4_k_cu_19819ca76thrust24THRUST_300001_SM_1000_NS12placeholders2_5E,@object
	.size		_ZN34_INTERNAL_f1a3d0c8_4_k_cu_19819ca76thrust24THRUST_300001_SM_1000_NS12placeholders2_5E,(_ZN34_INTERNAL_f1a3d0c8_4_k_cu_19819ca74cuda3std3__45__cpo6cbeginE - _ZN34_INTERNAL_f1a3d0c8_4_k_cu_19819ca76thrust24THRUST_300001_SM_1000_NS12placeholders2_5E)
_ZN34_INTERNAL_f1a3d0c8_4_k_cu_19819ca76thrust24THRUST_300001_SM_1000_NS12placeholders2_5E:
	.zero		1
	.type		_ZN34_INTERNAL_f1a3d0c8_4_k_cu_19819ca74cuda3std3__45__cpo6cbeginE,@object
	.size		_ZN34_INTERNAL_f1a3d0c8_4_k_cu_19819ca74cuda3std3__45__cpo6cbeginE,(_ZN34_INTERNAL_f1a3d0c8_4_k_cu_19819ca74cuda3std6ranges3__45__cpo6cbeginE - _ZN34_INTERNAL_f1a3d0c8_4_k_cu_19819ca74cuda3std3__45__cpo6cbeginE)
_ZN34_INTERNAL_f1a3d0c8_4_k_cu_19819ca74cuda3std3__45__cpo6cbeginE:
	.zero		1
	.type		_ZN34_INTERNAL_f1a3d0c8_4_k_cu_19819ca74cuda3std6ranges3__45__cpo6cbeginE,@object
	.size		_ZN34_INTERNAL_f1a3d0c8_4_k_cu_19819ca74cuda3std6ranges3__45__cpo6cbeginE,(_ZN34_INTERNAL_f1a3d0c8_4_k_cu_19819ca74cuda3std3__48in_placeE - _ZN34_INTERNAL_f1a3d0c8_4_k_cu_19819ca74cuda3std6ranges3__45__cpo6cbeginE)
_ZN34_INTERNAL_f1a3d0c8_4_k_cu_19819ca74cuda3std6ranges3__45__cpo6cbeginE:
	.zero		1
	.type		_ZN34_INTERNAL_f1a3d0c8_4_k_cu_19819ca74cuda3std3__48in_placeE,@object
	.size		_ZN34_INTERNAL_f1a3d0c8_4_k_cu_19819ca74cuda3std3__48in_placeE,(_ZN34_INTERNAL_f1a3d0c8_4_k_cu_19819ca74cuda3std6ranges3__45__cpo4sizeE - _ZN34_INTERNAL_f1a3d0c8_4_k_cu_19819ca74cuda3std3__48in_placeE)
_ZN34_INTERNAL_f1a3d0c8_4_k_cu_19819ca74cuda3std3__48in_placeE:
	.zero		1
	.type		_ZN34_INTERNAL_f1a3d0c8_4_k_cu_19819ca74cuda3std6ranges3__45__cpo4sizeE,@object
	.size		_ZN34_INTERNAL_f1a3d0c8_4_k_cu_19819ca74cuda3std6ranges3__45__cpo4sizeE,(_ZN34_INTERNAL_f1a3d0c8_4_k_cu_19819ca76thrust24THRUST_300001_SM_1000_NS12placeholders2_9E - _ZN34_INTERNAL_f1a3d0c8_4_k_cu_19819ca74cuda3std6ranges3__45__cpo4sizeE)
_ZN34_INTERNAL_f1a3d0c8_4_k_cu_19819ca74cuda3std6ranges3__45__cpo4sizeE:
	.zero		1
	.type		_ZN34_INTERNAL_f1a3d0c8_4_k_cu_19819ca76thrust24THRUST_300001_SM_1000_NS12placeholders2_9E,@object
	.size		_ZN34_INTERNAL_f1a3d0c8_4_k_cu_19819ca76thrust24THRUST_300001_SM_1000_NS12placeholders2_9E,(_ZN34_INTERNAL_f1a3d0c8_4_k_cu_19819ca74cuda3std3__45__cpo7crbeginE - _ZN34_INTERNAL_f1a3d0c8_4_k_cu_19819ca76thrust24THRUST_300001_SM_1000_NS12placeholders2_9E)
_ZN34_INTERNAL_f1a3d0c8_4_k_cu_19819ca76thrust24THRUST_300001_SM_1000_NS12placeholders2_9E:
	.zero		1
	.type		_ZN34_INTERNAL_f1a3d0c8_4_k_cu_19819ca74cuda3std3__45__cpo7crbeginE,@object
	.size		_ZN34_INTERNAL_f1a3d0c8_4_k_cu_19819ca74cuda3std3__45__cpo7crbeginE,(_ZN34_INTERNAL_f1a3d0c8_4_k_cu_19819ca74cuda3std6ranges3__45__cpo4nextE - _ZN34_INTERNAL_f1a3d0c8_4_k_cu_19819ca74cuda3std3__45__cpo7crbeginE)
_ZN34_INTERNAL_f1a3d0c8_4_k_cu_19819ca74cuda3std3__45__cpo7crbeginE:
	.zero		1
	.type		_ZN34_INTERNAL_f1a3d0c8_4_k_cu_19819ca74cuda3std6ranges3__45__cpo4nextE,@object
	.size		_ZN34_INTERNAL_f1a3d0c8_4_k_cu_19819ca74cuda3std6ranges3__45__cpo4nextE,(_ZN34_INTERNAL_f1a3d0c8_4_k_cu_19819ca74cuda3std6ranges3__45__cpo4swapE - _ZN34_INTERNAL_f1a3d0c8_4_k_cu_19819ca74cuda3std6ranges3__45__cpo4nextE)
_ZN34_INTERNAL_f1a3d0c8_4_k_cu_19819ca74cuda3std6ranges3__45__cpo4nextE:
	.zero		1
	.type		_ZN34_INTERNAL_f1a3d0c8_4_k_cu_19819ca74cuda3std6ranges3__45__cpo4swapE,@object
	.size		_ZN34_INTERNAL_f1a3d0c8_4_k_cu_19819ca74cuda3std6ranges3__45__cpo4swapE,(_ZN34_INTERNAL_f1a3d0c8_4_k_cu_19819ca76thrust24THRUST_300001_SM_1000_NS12placeholders2_1E - _ZN34_INTERNAL_f1a3d0c8_4_k_cu_19819ca74cuda3std6ranges3__45__cpo4swapE)
_ZN34_INTERNAL_f1a3d0c8_4_k_cu_19819ca74cuda3std6ranges3__45__cpo4swapE:
	.zero		1
	.type		_ZN34_INTERNAL_f1a3d0c8_4_k_cu_19819ca76thrust24THRUST_300001_SM_1000_NS12placeholders2_1E,@object
	.size		_ZN34_INTERNAL_f1a3d0c8_4_k_cu_19819ca76thrust24THRUST_300001_SM_1000_NS12placeholders2_1E,(_ZN34_INTERNAL_f1a3d0c8_4_k_cu_19819ca76thrust24THRUST_300001_SM_1000_NS12placeholders2_3E - _ZN34_INTERNAL_f1a3d0c8_4_k_cu_19819ca76thrust24THRUST_300001_SM_1000_NS12placeholders2_1E)
_ZN34_INTERNAL_f1a3d0c8_4_k_cu_19819ca76thrust24THRUST_300001_SM_1000_NS12placeholders2_1E:
	.zero		1
	.type		_ZN34_INTERNAL_f1a3d0c8_4_k_cu_19819ca76thrust24THRUST_300001_SM_1000_NS12placeholders2_3E,@object
	.size		_ZN34_INTERNAL_f1a3d0c8_4_k_cu_19819ca76thrust24THRUST_300001_SM_1000_NS12placeholders2_3E,(_ZN34_INTERNAL_f1a3d0c8_4_k_cu_19819ca74cuda3std3__45__cpo5beginE - _ZN34_INTERNAL_f1a3d0c8_4_k_cu_19819ca76thrust24THRUST_300001_SM_1000_NS12placeholders2_3E)
_ZN34_INTERNAL_f1a3d0c8_4_k_cu_19819ca76thrust24THRUST_300001_SM_1000_NS12placeholders2_3E:
	.zero		1
	.type		_ZN34_INTERNAL_f1a3d0c8_4_k_cu_19819ca74cuda3std3__45__cpo5beginE,@object
	.size		_ZN34_INTERNAL_f1a3d0c8_4_k_cu_19819ca74cuda3std3__45__cpo5beginE,(_ZN34_INTERNAL_f1a3d0c8_4_k_cu_19819ca74cuda3std6ranges3__45__cpo5beginE - _ZN34_INTERNAL_f1a3d0c8_4_k_cu_19819ca74cuda3std3__45__cpo5beginE)
_ZN34_INTERNAL_f1a3d0c8_4_k_cu_19819ca74cuda3std3__45__cpo5beginE:
	.zero		1
	.type		_ZN34_INTERNAL_f1a3d0c8_4_k_cu_19819ca74cuda3std6ranges3__45__cpo5beginE,@object
	.size		_ZN34_INTERNAL_f1a3d0c8_4_k_cu_19819ca74cuda3std6ranges3__45__cpo5beginE,(_ZN34_INTERNAL_f1a3d0c8_4_k_cu_19819ca74cuda3std3__436_GLOBAL__N__f1a3d0c8_4_k_cu_19819ca76ignoreE - _ZN34_INTERNAL_f1a3d0c8_4_k_cu_19819ca74cuda3std6ranges3__45__cpo5beginE)
_ZN34_INTERNAL_f1a3d0c8_4_k_cu_19819ca74cuda3std6ranges3__45__cpo5beginE:
	.zero		1
	.type		_ZN34_INTERNAL_f1a3d0c8_4_k_cu_19819ca74cuda3std3__436_GLOBAL__N__f1a3d0c8_4_k_cu_19819ca76ignoreE,@object
	.size		_ZN34_INTERNAL_f1a3d0c8_4_k_cu_19819ca74cuda3std3__436_GLOBAL__N__f1a3d0c8_4_k_cu_19819ca76ignoreE,(_ZN34_INTERNAL_f1a3d0c8_4_k_cu_19819ca74cuda3std6ranges3__45__cpo4dataE - _ZN34_INTERNAL_f1a3d0c8_4_k_cu_19819ca74cuda3std3__436_GLOBAL__N__f1a3d0c8_4_k_cu_19819ca76ignoreE)
_ZN34_INTERNAL_f1a3d0c8_4_k_cu_19819ca74cuda3std3__436_GLOBAL__N__f1a3d0c8_4_k_cu_19819ca76ignoreE:
	.zero		1
	.type		_ZN34_INTERNAL_f1a3d0c8_4_k_cu_19819ca74cuda3std6ranges3__45__cpo4dataE,@object
	.size		_ZN34_INTERNAL_f1a3d0c8_4_k_cu_19819ca74cuda3std6ranges3__45__cpo4dataE,(_ZN34_INTERNAL_f1a3d0c8_4_k_cu_19819ca76thrust24THRUST_300001_SM_1000_NS12placeholders2_7E - _ZN34_INTERNAL_f1a3d0c8_4_k_cu_19819ca74cuda3std6ranges3__45__cpo4dataE)
_ZN34_INTERNAL_f1a3d0c8_4_k_cu_19819ca74cuda3std6ranges3__45__cpo4dataE:
	.zero		1
	.type		_ZN34_INTERNAL_f1a3d0c8_4_k_cu_19819ca76thrust24THRUST_300001_SM_1000_NS12placeholders2_7E,@object
	.size		_ZN34_INTERNAL_f1a3d0c8_4_k_cu_19819ca76thrust24THRUST_300001_SM_1000_NS12placeholders2_7E,(_ZN34_INTERNAL_f1a3d0c8_4_k_cu_19819ca74cuda3std3__45__cpo6rbeginE - _ZN34_INTERNAL_f1a3d0c8_4_k_cu_19819ca76thrust24THRUST_300001_SM_1000_NS12placeholders2_7E)
_ZN34_INTERNAL_f1a3d0c8_4_k_cu_19819ca76thrust24THRUST_300001_SM_1000_NS12placeholders2_7E:
	.zero		1
	.type		_ZN34_INTERNAL_f1a3d0c8_4_k_cu_19819ca74cuda3std3__45__cpo6rbeginE,@object
	.size		_ZN34_INTERNAL_f1a3d0c8_4_k_cu_19819ca74cuda3std3__45__cpo6rbeginE,(_ZN34_INTERNAL_f1a3d0c8_4_k_cu_19819ca74cuda3std6ranges3__45__cpo7advanceE - _ZN34_INTERNAL_f1a3d0c8_4_k_cu_19819ca74cuda3std3__45__cpo6rbeginE)
_ZN34_INTERNAL_f1a3d0c8_4_k_cu_19819ca74cuda3std3__45__cpo6rbeginE:
	.zero		1
	.type		_ZN34_INTERNAL_f1a3d0c8_4_k_cu_19819ca74cuda3std6ranges3__45__cpo7advanceE,@object
	.size		_ZN34_INTERNAL_f1a3d0c8_4_k_cu_19819ca74cuda3std6ranges3__45__cpo7advanceE,(_ZN34_INTERNAL_f1a3d0c8_4_k_cu_19819ca74cuda3std3__47nulloptE - _ZN34_INTERNAL_f1a3d0c8_4_k_cu_19819ca74cuda3std6ranges3__45__cpo7advanceE)
_ZN34_INTERNAL_f1a3d0c8_4_k_cu_19819ca74cuda3std6ranges3__45__cpo7advanceE:
	.zero		1
	.type		_ZN34_INTERNAL_f1a3d0c8_4_k_cu_19819ca74cuda3std3__47nulloptE,@object
	.size		_ZN34_INTERNAL_f1a3d0c8_4_k_cu_19819ca74cuda3std3__47nulloptE,(_ZN34_INTERNAL_f1a3d0c8_4_k_cu_19819ca74cuda3std6ranges3__45__cpo8distanceE - _ZN34_INTERNAL_f1a3d0c8_4_k_cu_19819ca74cuda3std3__47nulloptE)
_ZN34_INTERNAL_f1a3d0c8_4_k_cu_19819ca74cuda3std3__47nulloptE:
	.zero		1
	.type		_ZN34_INTERNAL_f1a3d0c8_4_k_cu_19819ca74cuda3std6ranges3__45__cpo8distanceE,@object
	.size		_ZN34_INTERNAL_f1a3d0c8_4_k_cu_19819ca74cuda3std6ranges3__45__cpo8distanceE,(_ZN34_INTERNAL_f1a3d0c8_4_k_cu_19819ca76thrust24THRUST_300001_SM_1000_NS12placeholders2_6E - _ZN34_INTERNAL_f1a3d0c8_4_k_cu_19819ca74cuda3std6ranges3__45__cpo8distanceE)
_ZN34_INTERNAL_f1a3d0c8_4_k_cu_19819ca74cuda3std6ranges3__45__cpo8distanceE:
	.zero		1
	.type		_ZN34_INTERNAL_f1a3d0c8_4_k_cu_19819ca76thrust24THRUST_300001_SM_1000_NS12placeholders2_6E,@object
	.size		_ZN34_INTERNAL_f1a3d0c8_4_k_cu_19819ca76thrust24THRUST_300001_SM_1000_NS12placeholders2_6E,(_ZN34_INTERNAL_f1a3d0c8_4_k_cu_19819ca74cuda3std3__45__cpo4cendE - _ZN34_INTERNAL_f1a3d0c8_4_k_cu_19819ca76thrust24THRUST_300001_SM_1000_NS12placeholders2_6E)
_ZN34_INTERNAL_f1a3d0c8_4_k_cu_19819ca76thrust24THRUST_300001_SM_1000_NS12placeholders2_6E:
	.zero		1
	.type		_ZN34_INTERNAL_f1a3d0c8_4_k_cu_19819ca74cuda3std3__45__cpo4cendE,@object
	.size		_ZN34_INTERNAL_f1a3d0c8_4_k_cu_19819ca74cuda3std3__45__cpo4cendE,(_ZN34_INTERNAL_f1a3d0c8_4_k_cu_19819ca74cuda3std6ranges3__45__cpo4cendE - _ZN34_INTERNAL_f1a3d0c8_4_k_cu_19819ca74cuda3std3__45__cpo4cendE)
_ZN34_INTERNAL_f1a3d0c8_4_k_cu_19819ca74cuda3std3__45__cpo4cendE:
	.zero		1
	.type		_ZN34_INTERNAL_f1a3d0c8_4_k_cu_19819ca74cuda3std6ranges3__45__cpo4cendE,@object
	.size		_ZN34_INTERNAL_f1a3d0c8_4_k_cu_19819ca74cuda3std6ranges3__45__cpo4cendE,(_ZN34_INTERNAL_f1a3d0c8_4_k_cu_19819ca74cuda3std3__420unreachable_sentinelE - _ZN34_INTERNAL_f1a3d0c8_4_k_cu_19819ca74cuda3std6ranges3__45__cpo4cendE)
_ZN34_INTERNAL_f1a3d0c8_4_k_cu_19819ca74cuda3std6ranges3__45__cpo4cendE:
	.zero		1
	.type		_ZN34_INTERNAL_f1a3d0c8_4_k_cu_19819ca74cuda3std3__420unreachable_sentinelE,@object
	.size		_ZN34_INTERNAL_f1a3d0c8_4_k_cu_19819ca74cuda3std3__420unreachable_sentinelE,(_ZN34_INTERNAL_f1a3d0c8_4_k_cu_19819ca74cuda3std6ranges3__45__cpo5ssizeE - _ZN34_INTERNAL_f1a3d0c8_4_k_cu_19819ca74cuda3std3__420unreachable_sentinelE)
_ZN34_INTERNAL_f1a3d0c8_4_k_cu_19819ca74cuda3std3__420unreachable_sentinelE:
	.zero		1
	.type		_ZN34_INTERNAL_f1a3d0c8_4_k_cu_19819ca74cuda3std6ranges3__45__cpo5ssizeE,@object
	.size		_ZN34_INTERNAL_f1a3d0c8_4_k_cu_19819ca74cuda3std6ranges3__45__cpo5ssizeE,(_ZN34_INTERNAL_f1a3d0c8_4_k_cu_19819ca76thrust24THRUST_300001_SM_1000_NS12placeholders3_10E - _ZN34_INTERNAL_f1a3d0c8_4_k_cu_19819ca74cuda3std6ranges3__45__cpo5ssizeE)
_ZN34_INTERNAL_f1a3d0c8_4_k_cu_19819ca74cuda3std6ranges3__45__cpo5ssizeE:
	.zero		1
	.type		_ZN34_INTERNAL_f1a3d0c8_4_k_cu_19819ca76thrust24THRUST_300001_SM_1000_NS12placeholders3_10E,@object
	.size		_ZN34_INTERNAL_f1a3d0c8_4_k_cu_19819ca76thrust24THRUST_300001_SM_1000_NS12placeholders3_10E,(_ZN34_INTERNAL_f1a3d0c8_4_k_cu_19819ca74cuda3std3__45__cpo5crendE - _ZN34_INTERNAL_f1a3d0c8_4_k_cu_19819ca76thrust24THRUST_300001_SM_1000_NS12placeholders3_10E)
_ZN34_INTERNAL_f1a3d0c8_4_k_cu_19819ca76thrust24THRUST_300001_SM_1000_NS12placeholders3_10E:
	.zero		1
	.type		_ZN34_INTERNAL_f1a3d0c8_4_k_cu_19819ca74cuda3std3__45__cpo5crendE,@object
	.size		_ZN34_INTERNAL_f1a3d0c8_4_k_cu_19819ca74cuda3std3__45__cpo5crendE,(_ZN34_INTERNAL_f1a3d0c8_4_k_cu_19819ca74cuda3std6ranges3__45__cpo4prevE - _ZN34_INTERNAL_f1a3d0c8_4_k_cu_19819ca74cuda3std3__45__cpo5crendE)
_ZN34_INTERNAL_f1a3d0c8_4_k_cu_19819ca74cuda3std3__45__cpo5crendE:
	.zero		1
	.type		_ZN34_INTERNAL_f1a3d0c8_4_k_cu_19819ca74cuda3std6ranges3__45__cpo4prevE,@object
	.size		_ZN34_INTERNAL_f1a3d0c8_4_k_cu_19819ca74cuda3std6ranges3__45__cpo4prevE,(_ZN34_INTERNAL_f1a3d0c8_4_k_cu_19819ca74cuda3std6ranges3__45__cpo9iter_moveE - _ZN34_INTERNAL_f1a3d0c8_4_k_cu_19819ca74cuda3std6ranges3__45__cpo4prevE)
_ZN34_INTERNAL_f1a3d0c8_4_k_cu_19819ca74cuda3std6ranges3__45__cpo4prevE:
	.zero		1
	.type		_ZN34_INTERNAL_f1a3d0c8_4_k_cu_19819ca74cuda3std6ranges3__45__cpo9iter_moveE,@object
	.size		_ZN34_INTERNAL_f1a3d0c8_4_k_cu_19819ca74cuda3std6ranges3__45__cpo9iter_moveE,(_ZN34_INTERNAL_f1a3d0c8_4_k_cu_19819ca76thrust24THRUST_300001_SM_1000_NS12placeholders2_2E - _ZN34_INTERNAL_f1a3d0c8_4_k_cu_19819ca74cuda3std6ranges3__45__cpo9iter_moveE)
_ZN34_INTERNAL_f1a3d0c8_4_k_cu_19819ca74cuda3std6ranges3__45__cpo9iter_moveE:
	.zero		1
	.type		_ZN34_INTERNAL_f1a3d0c8_4_k_cu_19819ca76thrust24THRUST_300001_SM_1000_NS12placeholders2_2E,@object
	.size		_ZN34_INTERNAL_f1a3d0c8_4_k_cu_19819ca76thrust24THRUST_300001_SM_1000_NS12placeholders2_2E,(_ZN34_INTERNAL_f1a3d0c8_4_k_cu_19819ca76thrust24THRUST_300001_SM_1000_NS12placeholders2_4E - _ZN34_INTERNAL_f1a3d0c8_4_k_cu_19819ca76thrust24THRUST_300001_SM_1000_NS12placeholders2_2E)
_ZN34_INTERNAL_f1a3d0c8_4_k_cu_19819ca76thrust24THRUST_300001_SM_1000_NS12placeholders2_2E:
	.zero		1
	.type		_ZN34_INTERNAL_f1a3d0c8_4_k_cu_19819ca76thrust24THRUST_300001_SM_1000_NS12placeholders2_4E,@object
	.size		_ZN34_INTERNAL_f1a3d0c8_4_k_cu_19819ca76thrust24THRUST_300001_SM_1000_NS12placeholders2_4E,(_ZN34_INTERNAL_f1a3d0c8_4_k_cu_19819ca74cuda3std3__45__cpo3endE - _ZN34_INTERNAL_f1a3d0c8_4_k_cu_19819ca76thrust24THRUST_300001_SM_1000_NS12placeholders2_4E)
_ZN34_INTERNAL_f1a3d0c8_4_k_cu_19819ca76thrust24THRUST_300001_SM_1000_NS12placeholders2_4E:
	.zero		1
	.type		_ZN34_INTERNAL_f1a3d0c8_4_k_cu_19819ca74cuda3std3__45__cpo3endE,@object
	.size		_ZN34_INTERNAL_f1a3d0c8_4_k_cu_19819ca74cuda3std3__45__cpo3endE,(_ZN34_INTERNAL_f1a3d0c8_4_k_cu_19819ca74cuda3std6ranges3__45__cpo3endE - _ZN34_INTERNAL_f1a3d0c8_4_k_cu_19819ca74cuda3std3__45__cpo3endE)
_ZN34_INTERNAL_f1a3d0c8_4_k_cu_19819ca74cuda3std3__45__cpo3endE:
	.zero		1
	.type		_ZN34_INTERNAL_f1a3d0c8_4_k_cu_19819ca74cuda3std6ranges3__45__cpo3endE,@object
	.size		_ZN34_INTERNAL_f1a3d0c8_4_k_cu_19819ca74cuda3std6ranges3__45__cpo3endE,(_ZN34_INTERNAL_f1a3d0c8_4_k_cu_19819ca74cuda3std3__419piecewise_constructE - _ZN34_INTERNAL_f1a3d0c8_4_k_cu_19819ca74cuda3std6ranges3__45__cpo3endE)
_ZN34_INTERNAL_f1a3d0c8_4_k_cu_19819ca74cuda3std6ranges3__45__cpo3endE:
	.zero		1
	.type		_ZN34_INTERNAL_f1a3d0c8_4_k_cu_19819ca74cuda3std3__419piecewise_constructE,@object
	.size		_ZN34_INTERNAL_f1a3d0c8_4_k_cu_19819ca74cuda3std3__419piecewise_constructE,(_ZN34_INTERNAL_f1a3d0c8_4_k_cu_19819ca74cuda3std6ranges3__45__cpo5cdataE - _ZN34_INTERNAL_f1a3d0c8_4_k_cu_19819ca74cuda3std3__419piecewise_constructE)
_ZN34_INTERNAL_f1a3d0c8_4_k_cu_19819ca74cuda3std3__419piecewise_constructE:
	.zero		1
	.type		_ZN34_INTERNAL_f1a3d0c8_4_k_cu_19819ca74cuda3std6ranges3__45__cpo5cdataE,@object
	.size		_ZN34_INTERNAL_f1a3d0c8_4_k_cu_19819ca74cuda3std6ranges3__45__cpo5cdataE,(_ZN34_INTERNAL_f1a3d0c8_4_k_cu_19819ca76thrust24THRUST_300001_SM_1000_NS12placeholders2_8E - _ZN34_INTERNAL_f1a3d0c8_4_k_cu_19819ca74cuda3std6ranges3__45__cpo5cdataE)
_ZN34_INTERNAL_f1a3d0c8_4_k_cu_19819ca74cuda3std6ranges3__45__cpo5cdataE:
	.zero		1
	.type		_ZN34_INTERNAL_f1a3d0c8_4_k_cu_19819ca76thrust24THRUST_300001_SM_1000_NS12placeholders2_8E,@object
	.size		_ZN34_INTERNAL_f1a3d0c8_4_k_cu_19819ca76thrust24THRUST_300001_SM_1000_NS12placeholders2_8E,(_ZN34_INTERNAL_f1a3d0c8_4_k_cu_19819ca74cuda3std3__45__cpo4rendE - _ZN34_INTERNAL_f1a3d0c8_4_k_cu_19819ca76thrust24THRUST_300001_SM_1000_NS12placeholders2_8E)
_ZN34_INTERNAL_f1a3d0c8_4_k_cu_19819ca76thrust24THRUST_300001_SM_1000_NS12placeholders2_8E:
	.zero		1
	.type		_ZN34_INTERNAL_f1a3d0c8_4_k_cu_19819ca74cuda3std3__45__cpo4rendE,@object
	.size		_ZN34_INTERNAL_f1a3d0c8_4_k_cu_19819ca74cuda3std3__45__cpo4rendE,(_ZN34_INTERNAL_f1a3d0c8_4_k_cu_19819ca74cuda3std6ranges3__45__cpo9iter_swapE - _ZN34_INTERNAL_f1a3d0c8_4_k_cu_19819ca74cuda3std3__45__cpo4rendE)
_ZN34_INTERNAL_f1a3d0c8_4_k_cu_19819ca74cuda3std3__45__cpo4rendE:
	.zero		1
	.type		_ZN34_INTERNAL_f1a3d0c8_4_k_cu_19819ca74cuda3std6ranges3__45__cpo9iter_swapE,@object
	.size		_ZN34_INTERNAL_f1a3d0c8_4_k_cu_19819ca74cuda3std6ranges3__45__cpo9iter_swapE,(_ZN34_INTERNAL_f1a3d0c8_4_k_cu_19819ca74cuda3std3__48unexpectE - _ZN34_INTERNAL_f1a3d0c8_4_k_cu_19819ca74cuda3std6ranges3__45__cpo9iter_swapE)
_ZN34_INTERNAL_f1a3d0c8_4_k_cu_19819ca74cuda3std6ranges3__45__cpo9iter_swapE:
	.zero		1
	.type		_ZN34_INTERNAL_f1a3d0c8_4_k_cu_19819ca74cuda3std3__48unexpectE,@object
	.size		_ZN34_INTERNAL_f1a3d0c8_4_k_cu_19819ca74cuda3std3__48unexpectE,(_ZN34_INTERNAL_f1a3d0c8_4_k_cu_19819ca76thrust24THRUST_300001_SM_1000_NS6system6detail10sequential3seqE - _ZN34_INTERNAL_f1a3d0c8_4_k_cu_19819ca74cuda3std3__48unexpectE)
_ZN34_INTERNAL_f1a3d0c8_4_k_cu_19819ca74cuda3std3__48unexpectE:
	.zero		1
	.type		_ZN34_INTERNAL_f1a3d0c8_4_k_cu_19819ca76thrust24THRUST_300001_SM_1000_NS6system6detail10sequential3seqE,@object
	.size		_ZN34_INTERNAL_f1a3d0c8_4_k_cu_19819ca76thrust24THRUST_300001_SM_1000_NS6system6detail10sequential3seqE,(.L_29 - _ZN34_INTERNAL_f1a3d0c8_4_k_cu_19819ca76thrust24THRUST_300001_SM_1000_NS6system6detail10sequential3seqE)
_ZN34_INTERNAL_f1a3d0c8_4_k_cu_19819ca76thrust24THRUST_300001_SM_1000_NS6system6detail10sequential3seqE:
	.zero		1
.L_29:


//--------------------- .nv.constant0._ZN3cub18CUB_300001_SM_10006detail4scan16DeviceScanKernelINS2_10policy_hubIimijN4cuda3std3__44plusIvEEE10Policy1000EPiPmNS0_13ScanTileStateIiLb1EEES9_NS0_8NullTypeEjiLb0ESG_EEvT0_T1_T2_iT3_T4_T5_ --------------------------
	.section	.nv.constant0._ZN3cub18CUB_300001_SM_10006detail4scan16DeviceScanKernelINS2_10policy_hubIimijN4cuda3std3__44plusIvEEE10Policy1000EPiPmNS0_13ScanTileStateIiLb1EEES9_NS0_8NullTypeEjiLb0ESG_EEvT0_T1_T2_iT3_T4_T5_,"a",@progbits
	.sectionflags	@""
	.align	4
.nv.constant0._ZN3cub18CUB_300001_SM_10006detail4scan16DeviceScanKernelINS2_10policy_hubIimijN4cuda3std3__44plusIvEEE10Policy1000EPiPmNS0_13ScanTileStateIiLb1EEES9_NS0_8NullTypeEjiLb0ESG_EEvT0_T1_T2_iT3_T4_T5_:
	.zero		932


//--------------------- .nv.constant0._ZN3cub18CUB_300001_SM_10006detail4scan20DeviceScanInitKernelINS0_13ScanTileStateIiLb1EEEEEvT_i --------------------------
	.section	.nv.constant0._ZN3cub18CUB_300001_SM_10006detail4scan20DeviceScanInitKernelINS0_13ScanTileStateIiLb1EEEEEvT_i,"a",@progbits
	.sectionflags	@""
	.align	4
.nv.constant0._ZN3cub18CUB_300001_SM_10006detail4scan20DeviceScanInitKernelINS0_13ScanTileStateIiLb1EEEEEvT_i:
	.zero		908


//--------------------- .nv.constant0._ZN3cub18CUB_300001_SM_10006detail11EmptyKernelIvEEvv --------------------------
	.section	.nv.constant0._ZN3cub18CUB_300001_SM_10006detail11EmptyKernelIvEEvv,"a",@progbits
	.sectionflags	@""
	.align	4
.nv.constant0._ZN3cub18CUB_300001_SM_10006detail11EmptyKernelIvEEvv:
	.zero		896


//--------------------- .nv.constant0._Z16search_range_gpuPmiiiS_ --------------------------
	.section	.nv.constant0._Z16search_range_gpuPmiiiS_,"a",@progbits
	.sectionflags	@""
	.align	4
.nv.constant0._Z16search_range_gpuPmiiiS_:
	.zero		928


//--------------------- .nv.constant0._Z15output_next_gpuP10ulonglong2PiiS0_PjPmS0_S2_S1_ii --------------------------
	.section	.nv.constant0._Z15output_next_gpuP10ulonglong2PiiS0_PjPmS0_S2_S1_ii,"a",@progbits
	.sectionflags	@""
	.align	4
.nv.constant0._Z15output_next_gpuP10ulonglong2PiiS0_PjPmS0_S2_S1_ii:
	.zero		976


//--------------------- .nv.constant0._Z23compute_output_size_gpuP10ulonglong2PiiS0_PjiS1_ --------------------------
	.section	.nv.constant0._Z23compute_output_size_gpuP10ulonglong2PiiS0_PjiS1_,"a",@progbits
	.sectionflags	@""
	.align	4
.nv.constant0._Z23compute_output_size_gpuP10ulonglong2PiiS0_PjiS1_:
	.zero		952


//--------------------- SYMBOLS --------------------------

	.type		.nv.reservedSmem.offset0,@object
	.size		.nv.reservedSmem.offset0,0x4
	.type		.nv.reservedSmem.cap,@object
	.size		.nv.reservedSmem.cap,0x4
	.type		vprintf,@function
